	.target	sm_90a

	.elftype	@"ET_EXEC"


//--------------------- .note.nv.tkinfo           --------------------------
	.section	.note.nv.tkinfo,"",@"SHT_NOTE"
	.sectionflags	@"SHF_NOTE_NV_TKINFO"
	.tkinfo
        /*0018*/ 	.word	0x00000002
        /*0030*/ 	.string	""
        /*0030*/ 	.string	"ptxas"
        /*0030*/ 	.string	"Cuda compilation tools, release 13.0, V13.0.88"
        /*0030*/ 	.string	"Build cuda_13.0.r13.0/compiler.36424714_0"
        /*0030*/ 	.string	"-arch sm_90a -m 64 "



//--------------------- .note.nv.cuinfo           --------------------------
	.section	.note.nv.cuinfo,"",@"SHT_NOTE"
	.sectionflags	@"SHF_NOTE_NV_CUINFO"
        /*0018*/ 	.short	0x0002
        /*001a*/ 	.short	0x005a
        /*001c*/ 	.short	0x0082
	.zero		2


//--------------------- .nv.info                  --------------------------
	.section	.nv.info,"",@"SHT_CUDA_INFO"
	.align	4


	//----- nvinfo : EIATTR_REGCOUNT
	.align		4
        /*0000*/ 	.byte	0x04, 0x2f
        /*0002*/ 	.short	(.L_16 - .L_15)
	.align		4
.L_15:
        /*0004*/ 	.word	index@(_ZN7cutlass13device_kernelINS_4fmha6kernel13FmhaKernelTmaINS1_10collective15FmhaMainloopTmaINS_6half_tEfN4cute5tupleIJNS7_1CILi64EEENS9_ILi128EEENS9_ILi80EEEEEENS4_13DefaultFusionEJEEENS4_15FmhaFwdEpilogueIS6_fNS8_IJSA_SC_SB_EEEEEJEEEEEvNT_6ParamsE)
        /*0008*/ 	.word	0x0000008d


	//----- nvinfo : EIATTR_FRAME_SIZE
	.align		4
.L_16:
        /*000c*/ 	.byte	0x04, 0x11
        /*000e*/ 	.short	(.L_18 - .L_17)
	.align		4
.L_17:
        /*0010*/ 	.word	index@($__internal_0_$__cuda_sm20_rcp_rn_f32_slowpath)
        /*0014*/ 	.word	0x00000000


	//----- nvinfo : EIATTR_FRAME_SIZE
	.align		4
.L_18:
        /*0018*/ 	.byte	0x04, 0x11
        /*001a*/ 	.short	(.L_20 - .L_19)
	.align		4
.L_19:
        /*001c*/ 	.word	index@(_ZN7cutlass13device_kernelINS_4fmha6kernel13FmhaKernelTmaINS1_10collective15FmhaMainloopTmaINS_6half_tEfN4cute5tupleIJNS7_1CILi64EEENS9_ILi128EEENS9_ILi80EEEEEENS4_13DefaultFusionEJEEENS4_15FmhaFwdEpilogueIS6_fNS8_IJSA_SC_SB_EEEEEJEEEEEvNT_6ParamsE)
        /*0020*/ 	.word	0x00000000


	//----- nvinfo : EIATTR_MIN_STACK_SIZE
	.align		4
.L_20:
        /*0024*/ 	.byte	0x04, 0x12
        /*0026*/ 	.short	(.L_22 - .L_21)
	.align		4
.L_21:
        /*0028*/ 	.word	index@(_ZN7cutlass13device_kernelINS_4fmha6kernel13FmhaKernelTmaINS1_10collective15FmhaMainloopTmaINS_6half_tEfN4cute5tupleIJNS7_1CILi64EEENS9_ILi128EEENS9_ILi80EEEEEENS4_13DefaultFusionEJEEENS4_15FmhaFwdEpilogueIS6_fNS8_IJSA_SC_SB_EEEEEJEEEEEvNT_6ParamsE)
        /*002c*/ 	.word	0x00000000
.L_22:


//--------------------- .nv.compat                --------------------------
	.section	.nv.compat,"",@"SHT_CUDA_COMPAT_INFO"
	.align	4
        /*0000*/ 	.byte	0x02, 0x09, 0x01, 0x00, 0x02, 0x02, 0x04, 0x00, 0x02, 0x05, 0x05, 0x00, 0x03, 0x07, 0x01, 0x01
        /*0010*/ 	.byte	0x02, 0x03, 0x01, 0x00, 0x02, 0x06, 0x01, 0x00, 0x04, 0x0b, 0x08, 0x00, 0x00, 0x00, 0x00, 0x00
        /*0020*/ 	.byte	0x00, 0x00, 0x00, 0x00


//--------------------- .nv.info._ZN7cutlass13device_kernelINS_4fmha6kernel13FmhaKernelTmaINS1_10collective15FmhaMainloopTmaINS_6half_tEfN4cute5tupleIJNS7_1CILi64EEENS9_ILi128EEENS9_ILi80EEEEEENS4_13DefaultFusionEJEEENS4_15FmhaFwdEpilogueIS6_fNS8_IJSA_SC_SB_EEEEEJEEEEEvNT_6ParamsE --------------------------
	.section	.nv.info._ZN7cutlass13device_kernelINS_4fmha6kernel13FmhaKernelTmaINS1_10collective15FmhaMainloopTmaINS_6half_tEfN4cute5tupleIJNS7_1CILi64EEENS9_ILi128EEENS9_ILi80EEEEEENS4_13DefaultFusionEJEEENS4_15FmhaFwdEpilogueIS6_fNS8_IJSA_SC_SB_EEEEEJEEEEEvNT_6ParamsE,"",@"SHT_CUDA_INFO"
	.sectionflags	@""
	.align	4


	//----- nvinfo : EIATTR_CUDA_API_VERSION
	.align		4
        /*0000*/ 	.byte	0x04, 0x37
        /*0002*/ 	.short	(.L_24 - .L_23)
.L_23:
        /*0004*/ 	.word	0x00000082


	//----- nvinfo : EIATTR_KPARAM_INFO
	.align		4
.L_24:
        /*0008*/ 	.byte	0x04, 0x17
        /*000a*/ 	.short	(.L_26 - .L_25)
.L_25:
        /*000c*/ 	.word	0x00000000
        /*0010*/ 	.short	0x0000
        /*0012*/ 	.short	0x0070
        /*0014*/ 	.byte	0x00, 0xf0, 0x01, 0x20


	//----- nvinfo : EIATTR_SPARSE_MMA_MASK
	.align		4
.L_26:
        /*0018*/ 	.byte	0x03, 0x50
        /*001a*/ 	.short	0x0000


	//----- nvinfo : EIATTR_MAXREG_COUNT
	.align		4
        /*001c*/ 	.byte	0x03, 0x1b
        /*001e*/ 	.short	0x00ff


	//----- nvinfo : EIATTR_NUM_BARRIERS
	.align		4
        /*0020*/ 	.byte	0x02, 0x4c
        /*0022*/ 	.byte	0x02
	.zero		1


	//----- nvinfo : EIATTR_EXTERNS
	.align		4
        /*0024*/ 	.byte	0x04, 0x0f
        /*0026*/ 	.short	(.L_28 - .L_27)


	//   ....[0]....
	.align		4
.L_27:
        /*0028*/ 	.word	index@(__assertfail)


	//----- nvinfo : EIATTR_MERCURY_ISA_VERSION
	.align		4
.L_28:
        /*002c*/ 	.byte	0x03, 0x5f
        /*002e*/ 	.short	0x0101


	//----- nvinfo : EIATTR_COOP_GROUP_MASK_REGIDS
	.align		4
        /*0030*/ 	.byte	0x04, 0x29
        /*0032*/ 	.short	(.L_30 - .L_29)


	//   ....[0]....
.L_29:
        /*0034*/ 	.word	0xffffffff


	//   ....[1]....
        /*0038*/ 	.word	0xffffffff


	//   ....[2]....
        /*003c*/ 	.word	0xffffffff


	//   ....[3]....
        /*0040*/ 	.word	0xffffffff


	//   ....[4]....
        /*0044*/ 	.word	0xffffffff


	//   ....[5]....
        /*0048*/ 	.word	0xffffffff


	//   ....[6]....
        /*004c*/ 	.word	0xffffffff


	//   ....[7]....
        /*0050*/ 	.word	0xffffffff


	//   ....[8]....
        /*0054*/ 	.word	0xffffffff


	//   ....[9]....
        /*0058*/ 	.word	0xffffffff


	//   ....[10]....
        /*005c*/ 	.word	0xffffffff


	//   ....[11]....
        /*0060*/ 	.word	0xffffffff


	//   ....[12]....
        /*0064*/ 	.word	0xffffffff


	//   ....[13]....
        /*0068*/ 	.word	0xffffffff


	//   ....[14]....
        /*006c*/ 	.word	0xffffffff


	//   ....[15]....
        /*0070*/ 	.word	0xffffffff


	//   ....[16]....
        /*0074*/ 	.word	0xffffffff


	//----- nvinfo : EIATTR_COOP_GROUP_INSTR_OFFSETS
	.align		4
.L_30:
        /*0078*/ 	.byte	0x04, 0x28
        /*007a*/ 	.short	(.L_32 - .L_31)


	//   ....[0]....
.L_31:
        /*007c*/ 	.word	0x00000050


	//   ....[1]....
        /*0080*/ 	.word	0x00000140


	//   ....[2]....
        /*0084*/ 	.word	0x00000270


	//   ....[3]....
        /*0088*/ 	.word	0x00000410


	//   ....[4]....
        /*008c*/ 	.word	0x000005b0


	//   ....[5]....
        /*0090*/ 	.word	0x00002200


	//   ....[6]....
        /*0094*/ 	.word	0x00002290


	//   ....[7]....
        /*0098*/ 	.word	0x000022e0


	//   ....[8]....
        /*009c*/ 	.word	0x000023b0


	//   ....[9]....
        /*00a0*/ 	.word	0x00005a30


	//   ....[10]....
        /*00a4*/ 	.word	0x00005a60


	//   ....[11]....
        /*00a8*/ 	.word	0x00005ab0


	//   ....[12]....
        /*00ac*/ 	.word	0x00005ac0


	//   ....[13]....
        /*00b0*/ 	.word	0x00008fa0


	//   ....[14]....
        /*00b4*/ 	.word	0x00008fd0


	//   ....[15]....
        /*00b8*/ 	.word	0x00009020


	//   ....[16]....
        /*00bc*/ 	.word	0x00009040


	//----- nvinfo : EIATTR_SYSCALL_OFFSETS
	.align		4
.L_32:
        /*00c0*/ 	.byte	0x04, 0x46
        /*00c2*/ 	.short	(.L_34 - .L_33)


	//   ....[0]....
.L_33:
        /*00c4*/ 	.word	0x00009a00


	//   ....[1]....
        /*00c8*/ 	.word	0x00009b20


	//----- nvinfo : EIATTR_MBARRIER_INSTR_OFFSETS
	.align		4
.L_34:
        /*00cc*/ 	.byte	0x04, 0x39
        /*00ce*/ 	.short	(.L_36 - .L_35)


	//   ....[0]....
.L_35:
        /*00d0*/ 	.word	0x00000240
        /*00d4*/ 	.word	0x000000ff
        /*00d8*/ 	.word	0x00016840
        /*00dc*/ 	.short	0x0100
        /*00de*/ 	.byte	0x08
	.zero		1


	//   ....[1]....
        /*00e0*/ 	.word	0x00000250
        /*00e4*/ 	.word	0x000000ff
        /*00e8*/ 	.word	0x00016848
        /*00ec*/ 	.short	0x0100
        /*00ee*/ 	.byte	0x08
	.zero		1


	//   ....[2]....
        /*00f0*/ 	.word	0x00000380
        /*00f4*/ 	.word	0x000000ff
        /*00f8*/ 	.word	0x00016800
        /*00fc*/ 	.short	0x0100
        /*00fe*/ 	.byte	0x08
	.zero		1


	//   ....[3]....
        /*0100*/ 	.word	0x00000390
        /*0104*/ 	.word	0x000000ff
        /*0108*/ 	.word	0x00016820
        /*010c*/ 	.short	0x0100
        /*010e*/ 	.byte	0x08
	.zero		1


	//   ....[4]....
        /*0110*/ 	.word	0x000003a0
        /*0114*/ 	.word	0x000000ff
        /*0118*/ 	.word	0x00016808
        /*011c*/ 	.short	0x0100
        /*011e*/ 	.byte	0x08
	.zero		1


	//   ....[5]....
        /*0120*/ 	.word	0x000003b0
        /*0124*/ 	.word	0x000000ff
        /*0128*/ 	.word	0x00016828
        /*012c*/ 	.short	0x0100
        /*012e*/ 	.byte	0x08
	.zero		1


	//   ....[6]....
        /*0130*/ 	.word	0x000003c0
        /*0134*/ 	.word	0x000000ff
        /*0138*/ 	.word	0x00016810
        /*013c*/ 	.short	0x0100
        /*013e*/ 	.byte	0x08
	.zero		1


	//   ....[7]....
        /*0140*/ 	.word	0x000003d0
        /*0144*/ 	.word	0x000000ff
        /*0148*/ 	.word	0x00016830
        /*014c*/ 	.short	0x0100
        /*014e*/ 	.byte	0x08
	.zero		1


	//   ....[8]....
        /*0150*/ 	.word	0x000003e0
        /*0154*/ 	.word	0x000000ff
        /*0158*/ 	.word	0x00016818
        /*015c*/ 	.short	0x0100
        /*015e*/ 	.byte	0x08
	.zero		1


	//   ....[9]....
        /*0160*/ 	.word	0x000003f0
        /*0164*/ 	.word	0x000000ff
        /*0168*/ 	.word	0x00016838
        /*016c*/ 	.short	0x0100
        /*016e*/ 	.byte	0x08
	.zero		1


	//   ....[10]....
        /*0170*/ 	.word	0x00000520
        /*0174*/ 	.word	0x000000ff
        /*0178*/ 	.word	0x00016850
        /*017c*/ 	.short	0x0100
        /*017e*/ 	.byte	0x08
	.zero		1


	//   ....[11]....
        /*0180*/ 	.word	0x00000530
        /*0184*/ 	.word	0x000000ff
        /*0188*/ 	.word	0x00016870
        /*018c*/ 	.short	0x0100
        /*018e*/ 	.byte	0x08
	.zero		1


	//   ....[12]....
        /*0190*/ 	.word	0x00000540
        /*0194*/ 	.word	0x000000ff
        /*0198*/ 	.word	0x00016858
        /*019c*/ 	.short	0x0100
        /*019e*/ 	.byte	0x08
	.zero		1


	//   ....[13]....
        /*01a0*/ 	.word	0x00000550
        /*01a4*/ 	.word	0x000000ff
        /*01a8*/ 	.word	0x00016878
        /*01ac*/ 	.short	0x0100
        /*01ae*/ 	.byte	0x08
	.zero		1


	//   ....[14]....
        /*01b0*/ 	.word	0x00000560
        /*01b4*/ 	.word	0x000000ff
        /*01b8*/ 	.word	0x00016860
        /*01bc*/ 	.short	0x0100
        /*01be*/ 	.byte	0x08
	.zero		1


	//   ....[15]....
        /*01c0*/ 	.word	0x00000570
        /*01c4*/ 	.word	0x000000ff
        /*01c8*/ 	.word	0x00016880
        /*01cc*/ 	.short	0x0100
        /*01ce*/ 	.byte	0x08
	.zero		1


	//   ....[16]....
        /*01d0*/ 	.word	0x00000580
        /*01d4*/ 	.word	0x000000ff
        /*01d8*/ 	.word	0x00016868
        /*01dc*/ 	.short	0x0100
        /*01de*/ 	.byte	0x08
	.zero		1


	//   ....[17]....
        /*01e0*/ 	.word	0x00000590
        /*01e4*/ 	.word	0x000000ff
        /*01e8*/ 	.word	0x00016888
        /*01ec*/ 	.short	0x0100
        /*01ee*/ 	.byte	0x08
	.zero		1


	//   ....[18]....
        /*01f0*/ 	.word	0x000006c0
        /*01f4*/ 	.word	0x00000003
        /*01f8*/ 	.word	0x00016848
        /*01fc*/ 	.short	0x010a
        /*01fe*/ 	.byte	0x3f
	.zero		1


	//   ....[19]....
        /*0200*/ 	.word	0x00000b20
        /*0204*/ 	.word	0x00000003
        /*0208*/ 	.word	0x00016820
        /*020c*/ 	.short	0x010a
        /*020e*/ 	.byte	0x3f
	.zero		1


	//   ....[20]....
        /*0210*/ 	.word	0x00000e50
        /*0214*/ 	.word	0x00000000
        /*0218*/ 	.word	0x00016820
        /*021c*/ 	.short	0x010a
        /*021e*/ 	.byte	0x3f
	.zero		1


	//   ....[21]....
        /*0220*/ 	.word	0x00001230
        /*0224*/ 	.word	0x00000002
        /*0228*/ 	.word	0x00016820
        /*022c*/ 	.short	0x010a
        /*022e*/ 	.byte	0x3f
	.zero		1


	//   ....[22]....
        /*0230*/ 	.word	0x00001580
        /*0234*/ 	.word	0x00000003
        /*0238*/ 	.word	0x00016820
        /*023c*/ 	.short	0x010a
        /*023e*/ 	.byte	0x3f
	.zero		1


	//   ....[23]....
        /*0240*/ 	.word	0x00001970
        /*0244*/ 	.word	0x00000002
        /*0248*/ 	.word	0x00016840
        /*024c*/ 	.short	0x010a
        /*024e*/ 	.byte	0x3f
	.zero		1


	//   ....[24]....
        /*0250*/ 	.word	0x00001990
        /*0254*/ 	.word	0x00000002
        /*0258*/ 	.word	0x00016800
        /*025c*/ 	.short	0x010a
        /*025e*/ 	.byte	0x3f
	.zero		1


	//   ....[25]....
        /*0260*/ 	.word	0x000031e0
        /*0264*/ 	.word	0x00000002
        /*0268*/ 	.word	0x00016808
        /*026c*/ 	.short	0x010a
        /*026e*/ 	.byte	0x3f
	.zero		1


	//   ....[26]....
        /*0270*/ 	.word	0x00004e40
        /*0274*/ 	.word	0x0000000e
        /*0278*/ 	.word	0x00000000
        /*027c*/ 	.short	0x0101
        /*027e*/ 	.byte	0x3f
	.zero		1


	//   ....[27]....
        /*0280*/ 	.word	0x00004ef0
        /*0284*/ 	.word	0x00000009
        /*0288*/ 	.word	0x00016800
        /*028c*/ 	.short	0x010a
        /*028e*/ 	.byte	0x3f
	.zero		1


	//   ....[28]....
        /*0290*/ 	.word	0x00005210
        /*0294*/ 	.word	0x00000000
        /*0298*/ 	.word	0x00016820
        /*029c*/ 	.short	0x010a
        /*029e*/ 	.byte	0x3f
	.zero		1


	//   ....[29]....
        /*02a0*/ 	.word	0x00005a70
        /*02a4*/ 	.word	0x00000084
        /*02a8*/ 	.word	0x00000000
        /*02ac*/ 	.short	0x0101
        /*02ae*/ 	.byte	0x3f
	.zero		1


	//   ....[30]....
        /*02b0*/ 	.word	0x00005a80
        /*02b4*/ 	.word	0x00000086
        /*02b8*/ 	.word	0x00016800
        /*02bc*/ 	.short	0x010a
        /*02be*/ 	.byte	0x3f
	.zero		1


	//   ....[31]....
        /*02c0*/ 	.word	0x00008a90
        /*02c4*/ 	.word	0x0000000e
        /*02c8*/ 	.word	0x00000000
        /*02cc*/ 	.short	0x0101
        /*02ce*/ 	.byte	0x3f
	.zero		1


	//   ....[32]....
        /*02d0*/ 	.word	0x00008b10
        /*02d4*/ 	.word	0x0000000e
        /*02d8*/ 	.word	0x00016820
        /*02dc*/ 	.short	0x010a
        /*02de*/ 	.byte	0x3f
	.zero		1


	//   ....[33]....
        /*02e0*/ 	.word	0x0000a7f0
        /*02e4*/ 	.word	0x00000003
        /*02e8*/ 	.word	0x00016848
        /*02ec*/ 	.short	0x010a
        /*02ee*/ 	.byte	0x3f
	.zero		1


	//   ....[34]....
        /*02f0*/ 	.word	0x0000a840
        /*02f4*/ 	.word	0x00000003
        /*02f8*/ 	.word	0x00016820
        /*02fc*/ 	.short	0x010a
        /*02fe*/ 	.byte	0x3f
	.zero		1


	//   ....[35]....
        /*0300*/ 	.word	0x0000a890
        /*0304*/ 	.word	0x00000000
        /*0308*/ 	.word	0x00016820
        /*030c*/ 	.short	0x010a
        /*030e*/ 	.byte	0x3f
	.zero		1


	//   ....[36]....
        /*0310*/ 	.word	0x0000a8e0
        /*0314*/ 	.word	0x00000002
        /*0318*/ 	.word	0x00016820
        /*031c*/ 	.short	0x010a
        /*031e*/ 	.byte	0x3f
	.zero		1


	//   ....[37]....
        /*0320*/ 	.word	0x0000a930
        /*0324*/ 	.word	0x00000003
        /*0328*/ 	.word	0x00016820
        /*032c*/ 	.short	0x010a
        /*032e*/ 	.byte	0x3f
	.zero		1


	//   ....[38]....
        /*0330*/ 	.word	0x0000a980
        /*0334*/ 	.word	0x00000002
        /*0338*/ 	.word	0x00016840
        /*033c*/ 	.short	0x010a
        /*033e*/ 	.byte	0x3f
	.zero		1


	//   ....[39]....
        /*0340*/ 	.word	0x0000a9d0
        /*0344*/ 	.word	0x00000002
        /*0348*/ 	.word	0x00016800
        /*034c*/ 	.short	0x010a
        /*034e*/ 	.byte	0x3f
	.zero		1


	//   ....[40]....
        /*0350*/ 	.word	0x0000aa20
        /*0354*/ 	.word	0x00000002
        /*0358*/ 	.word	0x00016808
        /*035c*/ 	.short	0x010a
        /*035e*/ 	.byte	0x3f
	.zero		1


	//   ....[41]....
        /*0360*/ 	.word	0x0000aa70
        /*0364*/ 	.word	0x00000009
        /*0368*/ 	.word	0x00016800
        /*036c*/ 	.short	0x010a
        /*036e*/ 	.byte	0x3f
	.zero		1


	//   ....[42]....
        /*0370*/ 	.word	0x0000aac0
        /*0374*/ 	.word	0x00000000
        /*0378*/ 	.word	0x00016820
        /*037c*/ 	.short	0x010a
        /*037e*/ 	.byte	0x3f
	.zero		1


	//   ....[43]....
        /*0380*/ 	.word	0x0000ab10
        /*0384*/ 	.word	0x00000086
        /*0388*/ 	.word	0x00016800
        /*038c*/ 	.short	0x010a
        /*038e*/ 	.byte	0x3f
	.zero		1


	//   ....[44]....
        /*0390*/ 	.word	0x0000ab60
        /*0394*/ 	.word	0x0000000e
        /*0398*/ 	.word	0x00016820
        /*039c*/ 	.short	0x010a
        /*039e*/ 	.byte	0x3f
	.zero		1


	//----- nvinfo : EIATTR_NUM_MBARRIERS
	.align		4
.L_36:
        /*03a0*/ 	.byte	0x03, 0x38
        /*03a2*/ 	.short	0x0012


	//----- nvinfo : EIATTR_EXIT_INSTR_OFFSETS
	.align		4
        /*03a4*/ 	.byte	0x04, 0x1c
        /*03a6*/ 	.short	(.L_38 - .L_37)


	//   ....[0]....
.L_37:
        /*03a8*/ 	.word	0x0000a7e0


	//----- nvinfo : EIATTR_MAX_THREADS
	.align		4
.L_38:
        /*03ac*/ 	.byte	0x04, 0x05
        /*03ae*/ 	.short	(.L_40 - .L_39)
.L_39:
        /*03b0*/ 	.word	0x00000080
        /*03b4*/ 	.word	0x00000001
        /*03b8*/ 	.word	0x00000001


	//----- nvinfo : EIATTR_CRS_STACK_SIZE
	.align		4
.L_40:
        /*03bc*/ 	.byte	0x04, 0x1e
        /*03be*/ 	.short	(.L_42 - .L_41)
.L_41:
        /*03c0*/ 	.word	0x00000000


	//----- nvinfo : EIATTR_CBANK_PARAM_SIZE
	.align		4
.L_42:
        /*03c4*/ 	.byte	0x03, 0x19
        /*03c6*/ 	.short	0x0870


	//----- nvinfo : EIATTR_PARAM_CBANK
	.align		4
        /*03c8*/ 	.byte	0x04, 0x0a
        /*03ca*/ 	.short	(.L_44 - .L_43)
	.align		4
.L_43:
        /*03cc*/ 	.word	index@(.nv.constant0._ZN7cutlass13device_kernelINS_4fmha6kernel13FmhaKernelTmaINS1_10collective15FmhaMainloopTmaINS_6half_tEfN4cute5tupleIJNS7_1CILi64EEENS9_ILi128EEENS9_ILi80EEEEEENS4_13DefaultFusionEJEEENS4_15FmhaFwdEpilogueIS6_fNS8_IJSA_SC_SB_EEEEEJEEEEEvNT_6ParamsE)
        /*03d0*/ 	.short	0x0210
        /*03d2*/ 	.short	0x0870


	//----- nvinfo : EIATTR_SW_WAR
	.align		4
.L_44:
        /*03d4*/ 	.byte	0x04, 0x36
        /*03d6*/ 	.short	(.L_46 - .L_45)
.L_45:
        /*03d8*/ 	.word	0x00000008
.L_46:


//--------------------- .nv.callgraph             --------------------------
	.section	.nv.callgraph,"",@"SHT_CUDA_CALLGRAPH"
	.align	4
	.sectionentsize	8
	.align		4
        /*0000*/ 	.word	0x00000000
	.align		4
        /*0004*/ 	.word	0xffffffff
	.align		4
        /*0008*/ 	.word	index@(_ZN7cutlass13device_kernelINS_4fmha6kernel13FmhaKernelTmaINS1_10collective15FmhaMainloopTmaINS_6half_tEfN4cute5tupleIJNS7_1CILi64EEENS9_ILi128EEENS9_ILi80EEEEEENS4_13DefaultFusionEJEEENS4_15FmhaFwdEpilogueIS6_fNS8_IJSA_SC_SB_EEEEEJEEEEEvNT_6ParamsE)
	.align		4
        /*000c*/ 	.word	index@(__assertfail)
	.align		4
        /*0010*/ 	.word	0x00000000
	.align		4
        /*0014*/ 	.word	0xfffffffe
	.align		4
        /*0018*/ 	.word	0x00000000
	.align		4
        /*001c*/ 	.word	0xfffffffd
	.align		4
        /*0020*/ 	.word	0x00000000
	.align		4
        /*0024*/ 	.word	0xfffffffc


//--------------------- .nv.constant4             --------------------------
	.section	.nv.constant4,"a",@progbits
	.align	8
	.align		8
.nv.constant4:
        /*0000*/ 	.dword	__assertfail
	.align		8
        /*0008*/ 	.dword	__unnamed_1
	.align		8
        /*0010*/ 	.dword	__unnamed_2
	.align		8
        /*0018*/ 	.dword	_ZN39_INTERNAL_44c59f9d_4_k_cu_66080796_27874cuda3std3__45__cpo5beginE
	.align		8
        /*0020*/ 	.dword	_ZN39_INTERNAL_44c59f9d_4_k_cu_66080796_27874cuda3std3__45__cpo3endE
	.align		8
        /*0028*/ 	.dword	_ZN39_INTERNAL_44c59f9d_4_k_cu_66080796_27874cuda3std3__45__cpo6cbeginE
	.align		8
        /*0030*/ 	.dword	_ZN39_INTERNAL_44c59f9d_4_k_cu_66080796_27874cuda3std3__45__cpo4cendE
	.align		8
        /*0038*/ 	.dword	_ZN39_INTERNAL_44c59f9d_4_k_cu_66080796_27874cuda3std3__441_GLOBAL__N__44c59f9d_4_k_cu_66080796_27876ignoreE
	.align		8
        /*0040*/ 	.dword	_ZN39_INTERNAL_44c59f9d_4_k_cu_66080796_27874cuda3std3__419piecewise_constructE
	.align		8
        /*0048*/ 	.dword	_ZN39_INTERNAL_44c59f9d_4_k_cu_66080796_27874cuda3std3__48in_placeE
	.align		8
        /*0050*/ 	.dword	_ZN39_INTERNAL_44c59f9d_4_k_cu_66080796_27874cuda3std6ranges3__45__cpo4swapE
	.align		8
        /*0058*/ 	.dword	_ZN39_INTERNAL_44c59f9d_4_k_cu_66080796_27874cuda3std6ranges3__45__cpo9iter_moveE
	.align		8
        /*0060*/ 	.dword	_ZN39_INTERNAL_44c59f9d_4_k_cu_66080796_27874cute7productE
	.align		8
        /*0068*/ 	.dword	_ZN39_INTERNAL_44c59f9d_4_k_cu_66080796_27874cute1_E
	.align		8
        /*0070*/ 	.dword	$str$23
	.align		8
        /*0078*/ 	.dword	$str$24


//--------------------- .text._ZN7cutlass13device_kernelINS_4fmha6kernel13FmhaKernelTmaINS1_10collective15FmhaMainloopTmaINS_6half_tEfN4cute5tupleIJNS7_1CILi64EEENS9_ILi128EEENS9_ILi80EEEEEENS4_13DefaultFusionEJEEENS4_15FmhaFwdEpilogueIS6_fNS8_IJSA_SC_SB_EEEEEJEEEEEvNT_6ParamsE --------------------------
	.section	.text._ZN7cutlass13device_kernelINS_4fmha6kernel13FmhaKernelTmaINS1_10collective15FmhaMainloopTmaINS_6half_tEfN4cute5tupleIJNS7_1CILi64EEENS9_ILi128EEENS9_ILi80EEEEEENS4_13DefaultFusionEJEEENS4_15FmhaFwdEpilogueIS6_fNS8_IJSA_SC_SB_EEEEEJEEEEEvNT_6ParamsE,"ax",@progbits
	.align	128
.text._ZN7cutlass13device_kernelINS_4fmha6kernel13FmhaKernelTmaINS1_10collective15FmhaMainloopTmaINS_6half_tEfN4cute5tupleIJNS7_1CILi64EEENS9_ILi128EEENS9_ILi80EEEEEENS4_13DefaultFusionEJEEENS4_15FmhaFwdEpilogueIS6_fNS8_IJSA_SC_SB_EEEEEJEEEEEvNT_6ParamsE:
        .type           _ZN7cutlass13device_kernelINS_4fmha6kernel13FmhaKernelTmaINS1_10collective15FmhaMainloopTmaINS_6half_tEfN4cute5tupleIJNS7_1CILi64EEENS9_ILi128EEENS9_ILi80EEEEEENS4_13DefaultFusionEJEEENS4_15FmhaFwdEpilogueIS6_fNS8_IJSA_SC_SB_EEEEEJEEEEEvNT_6ParamsE,@function
        .size           _ZN7cutlass13device_kernelINS_4fmha6kernel13FmhaKernelTmaINS1_10collective15FmhaMainloopTmaINS_6half_tEfN4cute5tupleIJNS7_1CILi64EEENS9_ILi128EEENS9_ILi80EEEEEENS4_13DefaultFusionEJEEENS4_15FmhaFwdEpilogueIS6_fNS8_IJSA_SC_SB_EEEEEJEEEEEvNT_6ParamsE,(.L_x_82 - _ZN7cutlass13device_kernelINS_4fmha6kernel13FmhaKernelTmaINS1_10collective15FmhaMainloopTmaINS_6half_tEfN4cute5tupleIJNS7_1CILi64EEENS9_ILi128EEENS9_ILi80EEEEEENS4_13DefaultFusionEJEEENS4_15FmhaFwdEpilogueIS6_fNS8_IJSA_SC_SB_EEEEEJEEEEEvNT_6ParamsE)
        .other          _ZN7cutlass13device_kernelINS_4fmha6kernel13FmhaKernelTmaINS1_10collective15FmhaMainloopTmaINS_6half_tEfN4cute5tupleIJNS7_1CILi64EEENS9_ILi128EEENS9_ILi80EEEEEENS4_13DefaultFusionEJEEENS4_15FmhaFwdEpilogueIS6_fNS8_IJSA_SC_SB_EEEEEJEEEEEvNT_6ParamsE,@"STO_CUDA_ENTRY STV_DEFAULT"
_ZN7cutlass13device_kernelINS_4fmha6kernel13FmhaKernelTmaINS1_10collective15FmhaMainloopTmaINS_6half_tEfN4cute5tupleIJNS7_1CILi64EEENS9_ILi128EEENS9_ILi80EEEEEENS4_13DefaultFusionEJEEENS4_15FmhaFwdEpilogueIS6_fNS8_IJSA_SC_SB_EEEEEJEEEEEvNT_6ParamsE:
[----:B------:R-:W1:Y:S01]  /*0000*/  LDC R1, c[0x0][0x28] ;  /* 0x00000a00ff017b82 */ /* 0x000e620000000800 */
[----:B------:R-:W2:Y:S01]  /*0010*/  S2R R17, SR_TID.X ;  /* 0x0000000000117919 */ /* 0x000ea20000002100 */
[----:B------:R-:W-:Y:S01]  /*0020*/  ELECT P0, URZ, PT ;  /* 0x00000000003f782f */ /* 0x000fe20003800000 */
[----:B------:R-:W-:Y:S01]  /*0030*/  BSSY B0, `(.L_x_0) ;  /* 0x0000010000007945 */ /* 0x000fe20003800000 */
[----:B--2---:R-:W-:-:S05]  /*0040*/  SHF.R.U32.HI R8, RZ, 0x5, R17 ;  /* 0x00000005ff087819 */ /* 0x004fca0000011611 */
[----:B------:R-:W2:Y:S02]  /*0050*/  SHFL.IDX PT, R0, R8, RZ, 0x1f ;  /* 0x00001fff08007589 */ /* 0x000ea400000e0000 */
[----:B--2---:R-:W-:-:S13]  /*0060*/  ISETP.NE.OR P0, PT, R0, RZ, !P0 ;  /* 0x000000ff0000720c */ /* 0x004fda0004705670 */
[----:B-1----:R-:W-:Y:S05]  /*0070*/  @P0 BRA `(.L_x_1) ;  /* 0x00000000002c0947 */ /* 0x002fea0003800000 */
[----:B------:R-:W-:Y:S02]  /*0080*/  ULDC.64 UR4, c[0x0][0x198] ;  /* 0x0000660000047ab9 */ /* 0x000fe40000000a00 */
[----:B------:R-:W-:Y:S02]  /*0090*/  UIADD3 UR6, UP0, UR4, 0xf0, URZ ;  /* 0x000000f004067890 */ /* 0x000fe4000ff1e03f */
[----:B------:R-:W-:Y:S02]  /*00a0*/  UIADD3 UR8, UP1, UR4, 0x1f0, URZ ;  /* 0x000001f004087890 */ /* 0x000fe4000ff3e03f */
[----:B------:R-:W-:Y:S02]  /*00b0*/  UIADD3 UR4, UP2, UR4, 0x2f0, URZ ;  /* 0x000002f004047890 */ /* 0x000fe4000ff5e03f */
[----:B------:R-:W-:Y:S02]  /*00c0*/  UIADD3.X UR7, URZ, UR5, URZ, UP0, !UPT ;  /* 0x000000053f077290 */ /* 0x000fe400087fe43f */
[----:B------:R-:W-:-:S02]  /*00d0*/  UIADD3.X UR9, URZ, UR5, URZ, UP1, !UPT ;  /* 0x000000053f097290 */ /* 0x000fc40008ffe43f */
[----:B------:R-:W-:-:S05]  /*00e0*/  UIADD3.X UR5, URZ, UR5, URZ, UP2, !UPT ;  /* 0x000000053f057290 */ /* 0x000fca00097fe43f */
[----:B------:R1:W-:Y:S02]  /*00f0*/  UTMACCTL.PF [UR6] ;  /* 0x00000000060079b9 */ /* 0x0003e40008040000 */
[----:B------:R1:W-:Y:S02]  /*0100*/  UTMACCTL.PF [UR8] ;  /* 0x00000000080079b9 */ /* 0x0003e40008040000 */
[----:B------:R1:W-:Y:S02]  /*0110*/  UTMACCTL.PF [UR4] ;  /* 0x00000000040079b9 */ /* 0x0003e40008040000 */
[----:B-1----:R-:W-:Y:S01]  /*0120*/  NOP ;  /* 0x0000000000007918 */ /* 0x002fe20000000000 */
.L_x_1:
[----:B------:R-:W-:Y:S05]  /*0130*/  BSYNC B0 ;  /* 0x0000000000007941 */ /* 0x000fea0003800000 */
.L_x_0:
[----:B------:R-:W1:Y:S02]  /*0140*/  SHFL.IDX PT, R0, R8, RZ, 0x1f ;  /* 0x00001fff08007589 */ /* 0x000e6400000e0000 */
[----:B-1----:R-:W-:-:S13]  /*0150*/  ISETP.NE.AND P0, PT, R0, RZ, PT ;  /* 0x000000ff0000720c */ /* 0x002fda0003f05270 */
[----:B------:R-:W-:Y:S05]  /*0160*/  @P0 BRA `(.L_x_2) ;  /* 0x0000000000400947 */ /* 0x000fea0003800000 */
[----:B------:R-:W1:Y:S01]  /*0170*/  S2UR UR8, SR_CgaCtaId ;  /* 0x00000000000879c3 */ /* 0x000e620000008800 */
[----:B------:R-:W-:Y:S01]  /*0180*/  UMOV UR4, 0x400 ;  /* 0x0000040000047882 */ /* 0x000fe20000000000 */
[----:B------:R-:W-:Y:S01]  /*0190*/  UMOV UR5, 0x1 ;  /* 0x0000000100057882 */ /* 0x000fe20000000000 */
[----:B------:R-:W-:Y:S01]  /*01a0*/  UMOV UR6, 0x80 ;  /* 0x0000008000067882 */ /* 0x000fe20000000000 */
[----:B------:R-:W-:Y:S01]  /*01b0*/  ELECT P0, URZ, PT ;  /* 0x00000000003f782f */ /* 0x000fe20003800000 */
[----:B------:R-:W-:-:S04]  /*01c0*/  UIADD3 UR6, -UR6, 0x100000, URZ ;  /* 0x0010000006067890 */ /* 0x000fc8000fffe13f */
[----:B------:R-:W-:Y:S02]  /*01d0*/  USHF.L.U32 UR7, UR6, 0xb, URZ ;  /* 0x0000000b06077899 */ /* 0x000fe4000800063f */
[----:B------:R-:W-:Y:S02]  /*01e0*/  USHF.L.U32 UR6, UR6, 0x1, URZ ;  /* 0x0000000106067899 */ /* 0x000fe4000800063f */
[----:B-1----:R-:W-:Y:S02]  /*01f0*/  ULEA UR8, UR8, UR4, 0x18 ;  /* 0x0000000408087291 */ /* 0x002fe4000f8ec03f */
[----:B------:R-:W-:-:S04]  /*0200*/  UIADD3 UR4, -UR5, 0x100000, URZ ;  /* 0x0010000005047890 */ /* 0x000fc8000fffe13f */
[----:B------:R-:W-:Y:S02]  /*0210*/  USHF.L.U32 UR5, UR4, 0xb, URZ ;  /* 0x0000000b04057899 */ /* 0x000fe4000800063f */
[----:B------:R-:W-:Y:S01]  /*0220*/  USHF.L.U32 UR4, UR4, 0x1, URZ ;  /* 0x0000000104047899 */ /* 0x000fe2000800063f */
[----:B------:R-:W1:Y:S11]  /*0230*/  FENCE.VIEW.ASYNC.S ;  /* 0x00000000000073c6 */ /* 0x000e760000000000 */
[----:B-1----:R1:W2:Y:S01]  /*0240*/  SYNCS.EXCH.64 URZ, [UR8+0x16840], UR4 ;  /* 0x01684004083f75b2 */ /* 0x0022a20008000100 */
[----:B------:R1:W3:Y:S01]  /*0250*/  SYNCS.EXCH.64 URZ, [UR8+0x16848], UR6 ;  /* 0x01684806083f75b2 */ /* 0x0002e20008000100 */
[----:B------:R-:W-:Y:S01]  /*0260*/  NOP ;  /* 0x0000000000007918 */ /* 0x000fe20000000000 */
.L_x_2:
[----:B------:R-:W4:Y:S01]  /*0270*/  SHFL.IDX PT, R0, R8, RZ, 0x1f ;  /* 0x00001fff08007589 */ /* 0x000f2200000e0000 */
[----:B------:R-:W-:Y:S01]  /*0280*/  NOP ;  /* 0x0000000000007918 */ /* 0x000fe20000000000 */
[----:B----4-:R-:W-:-:S13]  /*0290*/  ISETP.NE.AND P0, PT, R0, RZ, PT ;  /* 0x000000ff0000720c */ /* 0x010fda0003f05270 */
[----:B------:R-:W-:Y:S05]  /*02a0*/  @P0 BRA `(.L_x_3) ;  /* 0x0000000000580947 */ /* 0x000fea0003800000 */
[----:B-1----:R-:W1:Y:S01]  /*02b0*/  S2UR UR5, SR_CgaCtaId ;  /* 0x00000000000579c3 */ /* 0x002e620000008800 */
[----:B------:R-:W-:Y:S01]  /*02c0*/  UMOV UR4, 0x400 ;  /* 0x0000040000047882 */ /* 0x000fe20000000000 */
[----:B------:R-:W-:Y:S01]  /*02d0*/  UMOV UR6, 0x1 ;  /* 0x0000000100067882 */ /* 0x000fe20000000000 */
[----:B------:R-:W-:Y:S01]  /*02e0*/  UMOV UR7, 0x80 ;  /* 0x0000008000077882 */ /* 0x000fe20000000000 */
[----:B------:R-:W-:Y:S01]  /*02f0*/  ELECT P0, URZ, PT ;  /* 0x00000000003f782f */ /* 0x000fe20003800000 */
[----:B-1----:R-:W-:Y:S02]  /*0300*/  ULEA UR8, UR5, UR4, 0x18 ;  /* 0x0000000405087291 */ /* 0x002fe4000f8ec03f */
[----:B------:R-:W-:-:S04]  /*0310*/  UIADD3 UR4, -UR6, 0x100000, URZ ;  /* 0x0010000006047890 */ /* 0x000fc8000fffe13f */
[----:B------:R-:W-:Y:S02]  /*0320*/  USHF.L.U32 UR5, UR4, 0xb, URZ ;  /* 0x0000000b04057899 */ /* 0x000fe4000800063f */
[----:B------:R-:W-:Y:S02]  /*0330*/  USHF.L.U32 UR4, UR4, 0x1, URZ ;  /* 0x0000000104047899 */ /* 0x000fe4000800063f */
[----:B------:R-:W-:-:S04]  /*0340*/  UIADD3 UR6, -UR7, 0x100000, URZ ;  /* 0x0010000007067890 */ /* 0x000fc8000fffe13f */
[----:B------:R-:W-:Y:S02]  /*0350*/  USHF.L.U32 UR7, UR6, 0xb, URZ ;  /* 0x0000000b06077899 */ /* 0x000fe4000800063f */
[----:B------:R-:W-:Y:S01]  /*0360*/  USHF.L.U32 UR6, UR6, 0x1, URZ ;  /* 0x0000000106067899 */ /* 0x000fe2000800063f */
[----:B------:R-:W1:Y:S03]  /*0370*/  FENCE.VIEW.ASYNC.S ;  /* 0x00000000000073c6 */ /* 0x000e660000000000 */
[----:B-1----:R4:W1:Y:S08]  /*0380*/  SYNCS.EXCH.64 URZ, [UR8+0x16800], UR4 ;  /* 0x01680004083f75b2 */ /* 0x0028700008000100 */
[----:B------:R4:W1:Y:S01]  /*0390*/  SYNCS.EXCH.64 URZ, [UR8+0x16820], UR6 ;  /* 0x01682006083f75b2 */ /* 0x0008620008000100 */
[----:B------:R4:W1:Y:S01]  /*03a0*/  SYNCS.EXCH.64 URZ, [UR8+0x16808], UR4 ;  /* 0x01680804083f75b2 */ /* 0x0008620008000100 */
[----:B------:R4:W1:Y:S01]  /*03b0*/  SYNCS.EXCH.64 URZ, [UR8+0x16828], UR6 ;  /* 0x01682806083f75b2 */ /* 0x0008620008000100 */
[----:B------:R4:W1:Y:S01]  /*03c0*/  SYNCS.EXCH.64 URZ, [UR8+0x16810], UR4 ;  /* 0x01681004083f75b2 */ /* 0x0008620008000100 */
[----:B------:R4:W1:Y:S01]  /*03d0*/  SYNCS.EXCH.64 URZ, [UR8+0x16830], UR6 ;  /* 0x01683006083f75b2 */ /* 0x0008620008000100 */
[----:B------:R4:W1:Y:S01]  /*03e0*/  SYNCS.EXCH.64 URZ, [UR8+0x16818], UR4 ;  /* 0x01681804083f75b2 */ /* 0x0008620008000100 */
[----:B------:R4:W1:Y:S02]  /*03f0*/  SYNCS.EXCH.64 URZ, [UR8+0x16838], UR6 ;  /* 0x01683806083f75b2 */ /* 0x0008640008000100 */
[----:B----4-:R-:W-:Y:S01]  /*0400*/  NOP ;  /* 0x0000000000007918 */ /* 0x010fe20000000000 */
.L_x_3:
        /* <DEDUP_REMOVED lines=26> */
.L_x_4:
[----:B------:R-:W4:Y:S01]  /*05b0*/  SHFL.IDX PT, R8, R8, RZ, 0x1f ;  /* 0x00001fff08087589 */ /* 0x000f2200000e0000 */
[----:B------:R-:W-:Y:S01]  /*05c0*/  ELECT P0, URZ, PT ;  /* 0x00000000003f782f */ /* 0x000fe20003800000 */
[----:B------:R-:W-:Y:S01]  /*05d0*/  NOP ;  /* 0x0000000000007918 */ /* 0x000fe20000000000 */
[----:B------:R-:W4:Y:S01]  /*05e0*/  S2UR UR44, SR_CTAID.Y ;  /* 0x00000000002c79c3 */ /* 0x000f220000002600 */
[----:B------:R-:W-:Y:S01]  /*05f0*/  BSSY B0, `(.L_x_5) ;  /* 0x000003d000007945 */ /* 0x000fe20003800000 */
[----:B------:R-:W-:Y:S02]  /*0600*/  MOV R7, RZ ;  /* 0x000000ff00077202 */ /* 0x000fe40000000f00 */
[----:B------:R-:W-:-:S04]  /*0610*/  LOP3.LUT R16, R17, 0x7f, RZ, 0xc0, !PT ;  /* 0x0000007f11107812 */ /* 0x000fc800078ec0ff */
[----:B------:R-:W4:Y:S08]  /*0620*/  S2UR UR45, SR_CTAID.Z ;  /* 0x00000000002d79c3 */ /* 0x000f300000002700 */
[----:B-123--:R-:W-:Y:S01]  /*0630*/  BAR.SYNC.DEFER_BLOCKING 0x0 ;  /* 0x0000000000007b1d */ /* 0x00efe20000010000 */
[----:B----4-:R-:W-:-:S13]  /*0640*/  ISETP.EQ.AND P1, PT, R8, RZ, P0 ;  /* 0x000000ff0800720c */ /* 0x010fda0000722270 */
[----:B------:R-:W-:Y:S05]  /*0650*/  @!P1 BRA `(.L_x_6) ;  /* 0x0000000000d89947 */ /* 0x000fea0003800000 */
[----:B------:R-:W1:Y:S01]  /*0660*/  S2R R3, SR_CgaCtaId ;  /* 0x0000000000037919 */ /* 0x000e620000008800 */
[----:B------:R-:W-:Y:S01]  /*0670*/  MOV R0, 0x400 ;  /* 0x0000040000007802 */ /* 0x000fe20000000f00 */
[----:B------:R-:W-:Y:S01]  /*0680*/  IMAD.MOV.U32 R2, RZ, RZ, 0x1 ;  /* 0x00000001ff027424 */ /* 0x000fe200078e00ff */
[----:B------:R-:W-:Y:S02]  /*0690*/  ISETP.NE.AND P3, PT, R16, RZ, PT ;  /* 0x000000ff1000720c */ /* 0x000fe40003f65270 */
[----:B-1----:R-:W-:Y:S02]  /*06a0*/  LEA R3, R3, R0, 0x18 ;  /* 0x0000000003037211 */ /* 0x002fe400078ec0ff */
[----:B------:R-:W-:-:S04]  /*06b0*/  SHF.L.U32 R0, R2, 0x1f, RZ ;  /* 0x0000001f02007819 */ /* 0x000fc800000006ff */
[----:B------:R-:W1:Y:S02]  /*06c0*/  SYNCS.PHASECHK.TRANS64.TRYWAIT P2, [R3+URZ+0x16848], R0 ;  /* 0x01684800030075a7 */ /* 0x000e64000804017f */
[----:B-1----:R-:W-:Y:S05]  /*06d0*/  @!P2 BRA `(.L_x_7) ;  /* 0x000000a00044a947 */ /* 0x002fea0003800000 */
.L_x_65:
[----:B------:R-:W-:Y:S05]  /*06e0*/  @P3 BRA `(.L_x_8) ;  /* 0x0000000000143947 */ /* 0x000fea0003800000 */
[----:B------:R-:W-:Y:S02]  /*06f0*/  LOP3.LUT P2, RZ, R17, 0x1f, RZ, 0xc0, !PT ;  /* 0x0000001f11ff7812 */ /* 0x000fe4000784c0ff */
[----:B-1----:R-:W-:-:S04]  /*0700*/  MOV R0, 0x2800 ;  /* 0x0000280000007802 */ /* 0x002fc80000000f00 */
[----:B------:R2:W-:Y:S07]  /*0710*/  SYNCS.ARRIVE.TRANS64 RZ, [R3+URZ+0x16840], R0 ;  /* 0x0168400003ff79a7 */ /* 0x0005ee000800003f */
[----:B------:R-:W-:Y:S05]  /*0720*/  @!P2 BRA `(.L_x_8) ;  /* 0x000000000004a947 */ /* 0x000fea0003800000 */
[----:B------:R-:W-:Y:S01]  /*0730*/  BPT.TRAP 0x1 ;  /* 0x000000040000795c */ /* 0x000fe20000300000 */
.L_x_8:
[----:B------:R-:W3:Y:S01]  /*0740*/  S2UR UR11, SR_CTAID.X ;  /* 0x00000000000b79c3 */ /* 0x000ee20000002500 */
[----:B------:R-:W-:Y:S01]  /*0750*/  R2UR UR8, R3 ;  /* 0x00000000030872ca */ /* 0x000fe200000e0000 */
[----:B------:R-:W-:Y:S01]  /*0760*/  ULDC.64 UR4, c[0x0][0x198] ;  /* 0x0000660000047ab9 */ /* 0x000fe20000000a00 */
[----:B------:R-:W-:Y:S01]  /*0770*/  UMOV UR6, 0x0 ;  /* 0x0000000000067882 */ /* 0x000fe20000000000 */
[----:B------:R-:W-:Y:S01]  /*0780*/  UIADD3 UR4, UP0, UR4, 0xf0, URZ ;  /* 0x000000f004047890 */ /* 0x000fe2000ff1e03f */
[----:B------:R-:W-:Y:S01]  /*0790*/  UMOV UR7, 0x10000000 ;  /* 0x1000000000077882 */ /* 0x000fe20000000000 */
[----:B------:R-:W-:Y:S02]  /*07a0*/  UMOV UR10, URZ ;  /* 0x0000003f000a7c82 */ /* 0x000fe40008000000 */
[----:B------:R-:W-:Y:S01]  /*07b0*/  UIADD3.X UR5, URZ, UR5, URZ, UP0, !UPT ;  /* 0x000000053f057290 */ /* 0x000fe200087fe43f */
[----:B------:R-:W-:Y:S01]  /*07c0*/  UMOV UR12, UR44 ;  /* 0x0000002c000c7c82 */ /* 0x000fe20008000000 */
[----:B------:R-:W-:Y:S01]  /*07d0*/  UMOV UR13, UR45 ;  /* 0x0000002d000d7c82 */ /* 0x000fe20008000000 */
[----:B------:R-:W-:Y:S01]  /*07e0*/  UMOV UR34, 0x10 ;  /* 0x0000001000227882 */ /* 0x000fe20000000000 */
[----:B------:R-:W-:-:S02]  /*07f0*/  UMOV UR36, UR44 ;  /* 0x0000002c00247c82 */ /* 0x000fc40008000000 */
[----:B------:R-:W-:Y:S02]  /*0800*/  UIADD3 UR9, UR8, 0x16840, URZ ;  /* 0x0001684008097890 */ /* 0x000fe4000fffe03f */
[----:B------:R-:W-:Y:S02]  /*0810*/  UIADD3 UR32, UR8, 0x800, URZ ;  /* 0x0000080008207890 */ /* 0x000fe4000fffe03f */
[----:B------:R-:W-:Y:S02]  /*0820*/  UIADD3 UR24, UR8, 0x1000, URZ ;  /* 0x0000100008187890 */ /* 0x000fe4000fffe03f */
[----:B------:R-:W-:Y:S02]  /*0830*/  UIADD3 UR16, UR8, 0x1800, URZ ;  /* 0x0000180008107890 */ /* 0x000fe4000fffe03f */
[----:B------:R-:W-:Y:S02]  /*0840*/  UIADD3 UR40, UR8, 0x2000, URZ ;  /* 0x0000200008287890 */ /* 0x000fe4000fffe03f */
[----:B---3--:R-:W-:Y:S01]  /*0850*/  USHF.L.U32 UR11, UR11, 0x6, URZ ;  /* 0x000000060b0b7899 */ /* 0x008fe2000800063f */
[----:B------:R-:W-:Y:S01]  /*0860*/  UMOV UR37, UR45 ;  /* 0x0000002d00257c82 */ /* 0x000fe20008000000 */
[----:B------:R-:W-:Y:S01]  /*0870*/  UMOV UR33, UR9 ;  /* 0x0000000900217c82 */ /* 0x000fe20008000000 */
[----:B------:R-:W-:Y:S01]  /*0880*/  UMOV UR26, 0x20 ;  /* 0x00000020001a7882 */ /* 0x000fe20000000000 */
[----:B------:R-:W-:Y:S01]  /*0890*/  UMOV UR28, UR44 ;  /* 0x0000002c001c7c82 */ /* 0x000fe20008000000 */
[----:B------:R-:W-:-:S02]  /*08a0*/  UMOV UR29, UR45 ;  /* 0x0000002d001d7c82 */ /* 0x000fc40008000000 */
[----:B------:R-:W-:Y:S01]  /*08b0*/  UMOV UR35, UR11 ;  /* 0x0000000b00237c82 */ /* 0x000fe20008000000 */
[----:B------:R-:W-:Y:S01]  /*08c0*/  UMOV UR25, UR9 ;  /* 0x0000000900197c82 */ /* 0x000fe20008000000 */
[----:B------:R-:W-:Y:S01]  /*08d0*/  UMOV UR27, UR11 ;  /* 0x0000000b001b7c82 */ /* 0x000fe20008000000 */
[----:B------:R3:W-:Y:S01]  /*08e0*/  UTMALDG.4D [UR8], [UR4], desc[UR6] ;  /* 0x00000608040075b4 */ /* 0x0007e20008019000 */
[----:B------:R-:W-:Y:S01]  /*08f0*/  UMOV UR18, 0x30 ;  /* 0x0000003000127882 */ /* 0x000fe20000000000 */
[----:B------:R-:W-:Y:S01]  /*0900*/  UMOV UR20, UR44 ;  /* 0x0000002c00147c82 */ /* 0x000fe20008000000 */
[----:B------:R-:W-:Y:S01]  /*0910*/  UMOV UR21, UR45 ;  /* 0x0000002d00157c82 */ /* 0x000fe20008000000 */
[----:B------:R-:W-:Y:S01]  /*0920*/  UMOV UR17, UR9 ;  /* 0x0000000900117c82 */ /* 0x000fe20008000000 */
[----:B------:R-:W-:Y:S01]  /*0930*/  UMOV UR19, UR11 ;  /* 0x0000000b00137c82 */ /* 0x000fe20008000000 */
[----:B------:R-:W-:Y:S01]  /*0940*/  UMOV UR42, 0x40 ;  /* 0x00000040002a7882 */ /* 0x000fe20000000000 */
[----:B------:R-:W-:Y:S01]  /*0950*/  UMOV UR41, UR9 ;  /* 0x0000000900297c82 */ /* 0x000fe20008000000 */
[----:B------:R3:W-:Y:S01]  /*0960*/  UTMALDG.4D [UR32], [UR4], desc[UR6] ;  /* 0x00000620040075b4 */ /* 0x0007e20008019000 */
[----:B------:R-:W-:Y:S01]  /*0970*/  UMOV UR43, UR11 ;  /* 0x0000000b002b7c82 */ /* 0x000fe20008000000 */
[----:B------:R3:W-:Y:S01]  /*0980*/  UTMALDG.4D [UR24], [UR4], desc[UR6] ;  /* 0x00000618040075b4 */ /* 0x0007e20008019000 */
[----:B------:R3:W-:Y:S01]  /*0990*/  UTMALDG.4D [UR16], [UR4], desc[UR6] ;  /* 0x00000610040075b4 */ /* 0x0007e20008019000 */
[----:B------:R3:W-:Y:S02]  /*09a0*/  UTMALDG.4D [UR40], [UR4], desc[UR6] ;  /* 0x00000628040075b4 */ /* 0x0007e40008019000 */
[----:B---3--:R-:W-:Y:S01]  /*09b0*/  NOP ;  /* 0x0000000000007918 */ /* 0x008fe20000000000 */
.L_x_6:
[----:B------:R-:W-:Y:S05]  /*09c0*/  BSYNC B0 ;  /* 0x0000000000007941 */ /* 0x000fea0003800000 */
.L_x_5:
[----:B------:R-:W1:Y:S01]  /*09d0*/  LDC R128, c[0x0][0x28c] ;  /* 0x0000a300ff807b82 */ /* 0x000e620000000800 */
[----:B------:R-:W-:Y:S01]  /*09e0*/  BSSY B0, `(.L_x_9) ;  /* 0x00000f4000007945 */ /* 0x000fe20003800000 */
[----:B------:R-:W-:Y:S01]  /*09f0*/  MOV R4, 0x1 ;  /* 0x0000000100047802 */ /* 0x000fe20000000f00 */
[----:B------:R-:W-:Y:S02]  /*0a00*/  IMAD.MOV.U32 R5, RZ, RZ, RZ ;  /* 0x000000ffff057224 */ /* 0x000fe400078e00ff */
[----:B-12---:R-:W-:-:S05]  /*0a10*/  VIADD R0, R128, 0x7f ;  /* 0x0000007f80007836 */ /* 0x006fca0000000000 */
[----:B------:R-:W-:-:S04]  /*0a20*/  SHF.R.S32.HI R3, RZ, 0x1f, R0 ;  /* 0x0000001fff037819 */ /* 0x000fc80000011400 */
[----:B------:R-:W-:-:S04]  /*0a30*/  LEA.HI R3, R3, R0, RZ, 0x7 ;  /* 0x0000000003037211 */ /* 0x000fc800078f38ff */
[----:B------:R-:W-:-:S04]  /*0a40*/  SHF.R.S32.HI R18, RZ, 0x7, R3 ;  /* 0x00000007ff127819 */ /* 0x000fc80000011403 */
[----:B------:R-:W-:Y:S01]  /*0a50*/  SHF.L.U32 R6, R18, 0x1, RZ ;  /* 0x0000000112067819 */ /* 0x000fe200000006ff */
[----:B------:R-:W-:Y:S06]  /*0a60*/  @!P1 BRA `(.L_x_10) ;  /* 0x0000000c00ac9947 */ /* 0x000fec0003800000 */
[----:B------:R-:W-:Y:S01]  /*0a70*/  ISETP.GE.AND P1, PT, R128, 0x1, PT ;  /* 0x000000018000780c */ /* 0x000fe20003f26270 */
[----:B------:R-:W-:Y:S01]  /*0a80*/  IMAD.MOV.U32 R7, RZ, RZ, RZ ;  /* 0x000000ffff077224 */ /* 0x000fe200078e00ff */
[----:B------:R-:W-:Y:S02]  /*0a90*/  LOP3.LUT R9, R17, 0x1f, RZ, 0xc0, !PT ;  /* 0x0000001f11097812 */ /* 0x000fe400078ec0ff */
[----:B------:R-:W-:-:S09]  /*0aa0*/  MOV R5, RZ ;  /* 0x000000ff00057202 */ /* 0x000fd20000000f00 */
        /* <DEDUP_REMOVED lines=9> */
.L_x_66:
[----:B------:R-:W-:Y:S01]  /*0b40*/  MOV R5, 0x1 ;  /* 0x0000000100057802 */ /* 0x000fe20000000f00 */
[----:B------:R-:W-:Y:S06]  /*0b50*/  @P2 BRA `(.L_x_13) ;  /* 0x0000000000142947 */ /* 0x000fec0003800000 */
[----:B------:R-:W-:Y:S01]  /*0b60*/  ISETP.NE.AND P1, PT, R9, RZ, PT ;  /* 0x000000ff0900720c */ /* 0x000fe20003f25270 */
[----:B-1----:R-:W-:-:S04]  /*0b70*/  IMAD.MOV.U32 R0, RZ, RZ, 0x5000 ;  /* 0x00005000ff007424 */ /* 0x002fc800078e00ff */
[----:B------:R2:W-:Y:S08]  /*0b80*/  SYNCS.ARRIVE.TRANS64 RZ, [R3+URZ+0x16800], R0 ;  /* 0x0168000003ff79a7 */ /* 0x0005f0000800003f */
[----:B------:R-:W-:Y:S05]  /*0b90*/  @!P1 BRA `(.L_x_13) ;  /* 0x0000000000049947 */ /* 0x000fea0003800000 */
[----:B------:R-:W-:Y:S01]  /*0ba0*/  BPT.TRAP 0x1 ;  /* 0x000000040000795c */ /* 0x000fe20000300000 */
.L_x_13:
[----:B------:R-:W3:Y:S01]  /*0bb0*/  S2R R7, SR_CgaCtaId ;  /* 0x0000000000077919 */ /* 0x000ee20000008800 */
[----:B------:R-:W-:Y:S01]  /*0bc0*/  R2UR UR14, R3 ;  /* 0x00000000030e72ca */ /* 0x000fe200000e0000 */
[----:B------:R-:W-:Y:S01]  /*0bd0*/  ULDC.64 UR4, c[0x0][0x198] ;  /* 0x0000660000047ab9 */ /* 0x000fe20000000a00 */
[----:B------:R-:W-:Y:S01]  /*0be0*/  UMOV UR43, URZ ;  /* 0x0000003f002b7c82 */ /* 0x000fe20008000000 */
[----:B------:R-:W-:Y:S01]  /*0bf0*/  UIADD3 UR4, UP0, UR4, 0x1f0, URZ ;  /* 0x000001f004047890 */ /* 0x000fe2000ff1e03f */
[----:B-12---:R-:W-:Y:S01]  /*0c00*/  MOV R0, 0x400 ;  /* 0x0000040000007802 */ /* 0x006fe20000000f00 */
[----:B------:R-:W-:Y:S01]  /*0c10*/  UMOV UR6, 0x0 ;  /* 0x0000000000067882 */ /* 0x000fe20000000000 */
[----:B------:R-:W-:Y:S01]  /*0c20*/  UMOV UR7, 0x10000000 ;  /* 0x1000000000077882 */ /* 0x000fe20000000000 */
[----:B------:R-:W-:Y:S01]  /*0c30*/  UIADD3.X UR5, URZ, UR5, URZ, UP0, !UPT ;  /* 0x000000053f057290 */ /* 0x000fe200087fe43f */
[----:B------:R-:W-:Y:S01]  /*0c40*/  MOV R3, 0x1 ;  /* 0x0000000100037802 */ /* 0x000fe20000000f00 */
[----:B------:R-:W-:Y:S01]  /*0c50*/  UMOV UR42, URZ ;  /* 0x0000003f002a7c82 */ /* 0x000fe20008000000 */
[----:B------:R-:W-:Y:S01]  /*0c60*/  UMOV UR10, 0x10 ;  /* 0x00000010000a7882 */ /* 0x000fe20000000000 */
[----:B------:R-:W-:Y:S01]  /*0c70*/  UMOV UR12, UR44 ;  /* 0x0000002c000c7c82 */ /* 0x000fe20008000000 */
[----:B------:R-:W-:Y:S01]  /*0c80*/  UMOV UR13, UR45 ;  /* 0x0000002d000d7c82 */ /* 0x000fe20008000000 */
[----:B------:R-:W-:Y:S01]  /*0c90*/  UIADD3 UR40, UR14, 0x2800, URZ ;  /* 0x000028000e287890 */ /* 0x000fe2000fffe03f */
[----:B------:R-:W-:Y:S01]  /*0ca0*/  SHF.L.U32 R3, R3, 0x1f, RZ ;  /* 0x0000001f03037819 */ /* 0x000fe200000006ff */
[----:B------:R-:W-:Y:S01]  /*0cb0*/  UIADD3 UR41, UR14, 0x16800, URZ ;  /* 0x000168000e297890 */ /* 0x000fe2000fffe03f */
[----:B------:R-:W-:Y:S01]  /*0cc0*/  ISETP.NE.AND P2, PT, R16, RZ, PT ;  /* 0x000000ff1000720c */ /* 0x000fe20003f45270 */
[----:B------:R-:W-:Y:S01]  /*0cd0*/  UIADD3 UR8, UR14, 0x3800, URZ ;  /* 0x000038000e087890 */ /* 0x000fe2000fffe03f */
[----:B------:R-:W-:Y:S01]  /*0ce0*/  UMOV UR11, UR43 ;  /* 0x0000002b000b7c82 */ /* 0x000fe20008000000 */
[----:B------:R-:W-:-:S03]  /*0cf0*/  UIADD3 UR24, UR14, 0x4800, URZ ;  /* 0x000048000e187890 */ /* 0x000fc6000fffe03f */
[----:B------:R-:W-:Y:S01]  /*0d00*/  UMOV UR9, UR41 ;  /* 0x0000002900097c82 */ /* 0x000fe20008000000 */
[----:B------:R-:W-:Y:S01]  /*0d10*/  UIADD3 UR16, UR14, 0x5800, URZ ;  /* 0x000058000e107890 */ /* 0x000fe2000fffe03f */
[----:B------:R-:W-:Y:S01]  /*0d20*/  UTMALDG.4D [UR40], [UR4], desc[UR6] ;  /* 0x00000628040075b4 */ /* 0x000fe20008019000 */
[----:B------:R-:W-:Y:S01]  /*0d30*/  UMOV UR26, 0x20 ;  /* 0x00000020001a7882 */ /* 0x000fe20000000000 */
[----:B------:R-:W-:Y:S01]  /*0d40*/  UMOV UR28, UR44 ;  /* 0x0000002c001c7c82 */ /* 0x000fe20008000000 */
[----:B------:R-:W-:Y:S01]  /*0d50*/  UMOV UR29, UR45 ;  /* 0x0000002d001d7c82 */ /* 0x000fe20008000000 */
[----:B------:R-:W-:Y:S01]  /*0d60*/  UMOV UR27, UR43 ;  /* 0x0000002b001b7c82 */ /* 0x000fe20008000000 */
[----:B------:R-:W-:Y:S01]  /*0d70*/  UMOV UR25, UR41 ;  /* 0x0000002900197c82 */ /* 0x000fe20008000000 */
[----:B------:R-:W-:Y:S01]  /*0d80*/  UMOV UR18, 0x30 ;  /* 0x0000003000127882 */ /* 0x000fe20000000000 */
[----:B---3--:R-:W-:Y:S01]  /*0d90*/  LEA R2, R7, R0, 0x18 ;  /* 0x0000000007027211 */ /* 0x008fe200078ec0ff */
[----:B------:R1:W-:Y:S01]  /*0da0*/  UTMALDG.4D [UR8], [UR4], desc[UR6] ;  /* 0x00000608040075b4 */ /* 0x0003e20008019000 */
[----:B------:R-:W-:Y:S01]  /*0db0*/  UMOV UR20, UR44 ;  /* 0x0000002c00147c82 */ /* 0x000fe20008000000 */
[----:B------:R-:W-:Y:S01]  /*0dc0*/  UMOV UR21, UR45 ;  /* 0x0000002d00157c82 */ /* 0x000fe20008000000 */
[----:B------:R-:W-:Y:S01]  /*0dd0*/  UMOV UR19, UR43 ;  /* 0x0000002b00137c82 */ /* 0x000fe20008000000 */
[----:B------:R-:W-:Y:S01]  /*0de0*/  IMAD R0, R5, 0x8, R2 ;  /* 0x0000000805007824 */ /* 0x000fe200078e0202 */
[----:B------:R-:W-:Y:S01]  /*0df0*/  UMOV UR17, UR41 ;  /* 0x0000002900117c82 */ /* 0x000fe20008000000 */
[----:B------:R2:W-:Y:S01]  /*0e00*/  UTMALDG.4D [UR24], [UR4], desc[UR6] ;  /* 0x00000618040075b4 */ /* 0x0005e20008019000 */
[----:B------:R2:W-:Y:S01]  /*0e10*/  UTMALDG.4D [UR16], [UR4], desc[UR6] ;  /* 0x00000610040075b4 */ /* 0x0005e20008019000 */
[----:B-1----:R-:W-:Y:S01]  /*0e20*/  UIADD3 UR8, UR14, 0x6800, URZ ;  /* 0x000068000e087890 */ /* 0x002fe2000fffe03f */
[----:B------:R-:W-:-:S08]  /*0e30*/  UMOV UR10, 0x40 ;  /* 0x00000040000a7882 */ /* 0x000fd00000000000 */
[----:B------:R2:W-:Y:S01]  /*0e40*/  UTMALDG.4D [UR8], [UR4], desc[UR6] ;  /* 0x00000608040075b4 */ /* 0x0005e20008019000 */
[----:B------:R-:W1:Y:S02]  /*0e50*/  SYNCS.PHASECHK.TRANS64.TRYWAIT P1, [R0+URZ+0x16820], R3 ;  /* 0x01682003000075a7 */ /* 0x000e64000802017f */
[----:B-12---:R-:W-:Y:S05]  /*0e60*/  @!P1 BRA `(.L_x_14) ;  /* 0x0000009800889947 */ /* 0x006fea0003800000 */
.L_x_67:
[----:B------:R-:W-:Y:S01]  /*0e70*/  MOV R7, 0x1 ;  /* 0x0000000100077802 */ /* 0x000fe20000000f00 */
[----:B------:R-:W-:Y:S06]  /*0e80*/  @P2 BRA `(.L_x_15) ;  /* 0x0000000000142947 */ /* 0x000fec0003800000 */
[----:B------:R-:W-:Y:S01]  /*0e90*/  ISETP.NE.AND P1, PT, R9, RZ, PT ;  /* 0x000000ff0900720c */ /* 0x000fe20003f25270 */
[----:B-1----:R-:W-:-:S04]  /*0ea0*/  IMAD.MOV.U32 R3, RZ, RZ, 0x5000 ;  /* 0x00005000ff037424 */ /* 0x002fc800078e00ff */
[----:B------:R2:W-:Y:S08]  /*0eb0*/  SYNCS.ARRIVE.TRANS64 RZ, [R0+URZ+0x16800], R3 ;  /* 0x0168000300ff79a7 */ /* 0x0005f0000800003f */
[----:B------:R-:W-:Y:S05]  /*0ec0*/  @!P1 BRA `(.L_x_15) ;  /* 0x0000000000049947 */ /* 0x000fea0003800000 */
[----:B------:R-:W-:Y:S01]  /*0ed0*/  BPT.TRAP 0x1 ;  /* 0x000000040000795c */ /* 0x000fe20000300000 */
.L_x_15:
[C---:B------:R-:W-:Y:S01]  /*0ee0*/  IMAD R2, R5.reuse, 0x5000, R2 ;  /* 0x0000500005027824 */ /* 0x040fe200078e0202 */
[----:B------:R-:W-:Y:S01]  /*0ef0*/  R2UR UR33, R0 ;  /* 0x00000000002172ca */ /* 0x000fe200000e0000 */
[----:B------:R-:W-:Y:S01]  /*0f00*/  ULDC.64 UR4, c[0x0][0x198] ;  /* 0x0000660000047ab9 */ /* 0x000fe20000000a00 */
[----:B------:R-:W-:Y:S01]  /*0f10*/  UMOV UR35, URZ ;  /* 0x0000003f00237c82 */ /* 0x000fe20008000000 */
[----:B------:R-:W-:Y:S01]  /*0f20*/  UIADD3 UR4, UP0, UR4, 0x2f0, URZ ;  /* 0x000002f004047890 */ /* 0x000fe2000ff1e03f */
[----:B------:R-:W-:Y:S01]  /*0f30*/  R2UR UR8, R2 ;  /* 0x00000000020872ca */ /* 0x000fe200000e0000 */
[----:B------:R-:W-:Y:S01]  /*0f40*/  UMOV UR6, 0x0 ;  /* 0x0000000000067882 */ /* 0x000fe20000000000 */
[----:B------:R-:W-:Y:S01]  /*0f50*/  UMOV UR7, 0x10000000 ;  /* 0x1000000000077882 */ /* 0x000fe20000000000 */
[----:B------:R-:W-:Y:S01]  /*0f60*/  UIADD3.X UR5, URZ, UR5, URZ, UP0, !UPT ;  /* 0x000000053f057290 */ /* 0x000fe200087fe43f */
[----:B------:R-:W-:Y:S01]  /*0f70*/  IADD3 R5, R5, 0x1, RZ ;  /* 0x0000000105057810 */ /* 0x000fe20007ffe0ff */
[----:B------:R-:W-:Y:S01]  /*0f80*/  UMOV UR34, URZ ;  /* 0x0000003f00227c82 */ /* 0x000fe20008000000 */
[----:B------:R-:W-:Y:S01]  /*0f90*/  UMOV UR36, UR44 ;  /* 0x0000002c00247c82 */ /* 0x000fe20008000000 */
[----:B------:R-:W-:Y:S01]  /*0fa0*/  UMOV UR37, UR45 ;  /* 0x0000002d00257c82 */ /* 0x000fe20008000000 */
[----:B------:R-:W-:Y:S01]  /*0fb0*/  UMOV UR26, 0x10 ;  /* 0x00000010001a7882 */ /* 0x000fe20000000000 */
[----:B------:R-:W-:Y:S01]  /*0fc0*/  UIADD3 UR33, UR33, 0x16800, URZ ;  /* 0x0001680021217890 */ /* 0x000fe2000fffe03f */
[----:B------:R-:W-:Y:S01]  /*0fd0*/  UMOV UR28, UR44 ;  /* 0x0000002c001c7c82 */ /* 0x000fe20008000000 */
[----:B------:R-:W-:-:S02]  /*0fe0*/  UMOV UR29, UR45 ;  /* 0x0000002d001d7c82 */ /* 0x000fc40008000000 */
[----:B------:R-:W-:Y:S02]  /*0ff0*/  UIADD3 UR32, UR8, 0x2800, URZ ;  /* 0x0000280008207890 */ /* 0x000fe4000fffe03f */
[----:B------:R-:W-:Y:S02]  /*1000*/  UIADD3 UR24, UR8, 0x3800, URZ ;  /* 0x0000380008187890 */ /* 0x000fe4000fffe03f */
[----:B------:R-:W-:Y:S02]  /*1010*/  UIADD3 UR40, UR8, 0x4800, URZ ;  /* 0x0000480008287890 */ /* 0x000fe4000fffe03f */
[----:B------:R-:W-:Y:S02]  /*1020*/  UIADD3 UR16, UR8, 0x5800, URZ ;  /* 0x0000580008107890 */ /* 0x000fe4000fffe03f */
[----:B------:R-:W-:Y:S01]  /*1030*/  UIADD3 UR8, UR8, 0x6800, URZ ;  /* 0x0000680008087890 */ /* 0x000fe2000fffe03f */
[----:B------:R3:W-:Y:S01]  /*1040*/  UTMALDG.4D [UR32], [UR4], desc[UR6] ;  /* 0x00000620040075b4 */ /* 0x0007e20008019000 */
[----:B------:R-:W-:Y:S01]  /*1050*/  UMOV UR27, UR35 ;  /* 0x00000023001b7c82 */ /* 0x000fe20008000000 */
[----:B------:R-:W-:Y:S01]  /*1060*/  UMOV UR25, UR33 ;  /* 0x0000002100197c82 */ /* 0x000fe20008000000 */
[----:B------:R-:W-:Y:S01]  /*1070*/  UMOV UR42, 0x20 ;  /* 0x00000020002a7882 */ /* 0x000fe20000000000 */
[----:B------:R-:W-:Y:S01]  /*1080*/  UMOV UR43, UR35 ;  /* 0x00000023002b7c82 */ /* 0x000fe20008000000 */
[----:B------:R-:W-:Y:S01]  /*1090*/  UMOV UR41, UR33 ;  /* 0x0000002100297c82 */ /* 0x000fe20008000000 */
[----:B------:R-:W-:Y:S01]  /*10a0*/  UMOV UR18, 0x30 ;  /* 0x0000003000127882 */ /* 0x000fe20000000000 */
[----:B------:R-:W-:Y:S01]  /*10b0*/  UMOV UR20, UR44 ;  /* 0x0000002c00147c82 */ /* 0x000fe20008000000 */
[----:B------:R-:W-:Y:S01]  /*10c0*/  UMOV UR21, UR45 ;  /* 0x0000002d00157c82 */ /* 0x000fe20008000000 */
[----:B------:R3:W-:Y:S01]  /*10d0*/  UTMALDG.4D [UR24], [UR4], desc[UR6] ;  /* 0x00000618040075b4 */ /* 0x0007e20008019000 */
[----:B------:R-:W-:Y:S01]  /*10e0*/  UMOV UR19, UR35 ;  /* 0x0000002300137c82 */ /* 0x000fe20008000000 */
[----:B------:R-:W-:Y:S01]  /*10f0*/  UMOV UR17, UR33 ;  /* 0x0000002100117c82 */ /* 0x000fe20008000000 */
[----:B------:R-:W-:Y:S01]  /*1100*/  UMOV UR10, 0x40 ;  /* 0x00000040000a7882 */ /* 0x000fe20000000000 */
[----:B------:R-:W-:Y:S01]  /*1110*/  UMOV UR12, UR44 ;  /* 0x0000002c000c7c82 */ /* 0x000fe20008000000 */
[----:B------:R-:W-:Y:S01]  /*1120*/  UMOV UR13, UR45 ;  /* 0x0000002d000d7c82 */ /* 0x000fe20008000000 */
[----:B------:R-:W-:Y:S01]  /*1130*/  UMOV UR11, UR35 ;  /* 0x00000023000b7c82 */ /* 0x000fe20008000000 */
[----:B------:R-:W-:Y:S01]  /*1140*/  UMOV UR9, UR33 ;  /* 0x0000002100097c82 */ /* 0x000fe20008000000 */
[----:B------:R3:W-:Y:S01]  /*1150*/  UTMALDG.4D [UR40], [UR4], desc[UR6] ;  /* 0x00000628040075b4 */ /* 0x0007e20008019000 */
[----:B------:R3:W-:Y:S01]  /*1160*/  UTMALDG.4D [UR16], [UR4], desc[UR6] ;  /* 0x00000610040075b4 */ /* 0x0007e20008019000 */
[----:B------:R3:W-:Y:S02]  /*1170*/  UTMALDG.4D [UR8], [UR4], desc[UR6] ;  /* 0x00000608040075b4 */ /* 0x0007e40008019000 */
[----:B---3--:R-:W-:Y:S01]  /*1180*/  NOP ;  /* 0x0000000000007918 */ /* 0x008fe20000000000 */
.L_x_11:
[----:B------:R-:W-:Y:S01]  /*1190*/  ISETP.GE.AND P1, PT, R128, 0x81, PT ;  /* 0x000000818000780c */ /* 0x000fe20003f26270 */
[----:B------:R-:W-:-:S12]  /*11a0*/  IMAD.MOV.U32 R4, RZ, RZ, 0x1 ;  /* 0x00000001ff047424 */ /* 0x000fd800078e00ff */
[----:B------:R-:W-:Y:S05]  /*11b0*/  @!P1 BRA `(.L_x_16) ;  /* 0x0000000400d49947 */ /* 0x000fea0003800000 */
[----:B-12---:R-:W1:Y:S01]  /*11c0*/  S2R R3, SR_CgaCtaId ;  /* 0x0000000000037919 */ /* 0x006e620000008800 */
[----:B------:R-:W-:Y:S02]  /*11d0*/  MOV R0, 0x400 ;  /* 0x0000040000007802 */ /* 0x000fe40000000f00 */
[----:B------:R-:W-:Y:S02]  /*11e0*/  MOV R2, 0x1 ;  /* 0x0000000100027802 */ /* 0x000fe40000000f00 */
[----:B------:R-:W-:Y:S02]  /*11f0*/  ISETP.NE.AND P2, PT, R16, RZ, PT ;  /* 0x000000ff1000720c */ /* 0x000fe40003f45270 */
[----:B-1----:R-:W-:Y:S02]  /*1200*/  LEA R0, R3, R0, 0x18 ;  /* 0x0000000003007211 */ /* 0x002fe400078ec0ff */
[----:B------:R-:W-:-:S03]  /*1210*/  SHF.L.U32 R3, R2, 0x1f, RZ ;  /* 0x0000001f02037819 */ /* 0x000fc600000006ff */
[----:B------:R-:W-:-:S04]  /*1220*/  IMAD R2, R5, 0x8, R0 ;  /* 0x0000000805027824 */ /* 0x000fc800078e0200 */
[----:B------:R-:W1:Y:S02]  /*1230*/  SYNCS.PHASECHK.TRANS64.TRYWAIT P1, [R2+URZ+0x16820], R3 ;  /* 0x01682003020075a7 */ /* 0x000e64000802017f */
[----:B-1----:R-:W-:Y:S05]  /*1240*/  @!P1 BRA `(.L_x_17) ;  /* 0x0000009400a49947 */ /* 0x002fea0003800000 */
.L_x_68:
[----:B------:R-:W-:Y:S05]  /*1250*/  @P2 BRA `(.L_x_18) ;  /* 0x0000000000142947 */ /* 0x000fea0003800000 */
[----:B------:R-:W-:Y:S02]  /*1260*/  ISETP.NE.AND P1, PT, R9, RZ, PT ;  /* 0x000000ff0900720c */ /* 0x000fe40003f25270 */
[----:B-1----:R-:W-:-:S04]  /*1270*/  MOV R3, 0x5000 ;  /* 0x0000500000037802 */ /* 0x002fc80000000f00 */
[----:B------:R2:W-:Y:S07]  /*1280*/  SYNCS.ARRIVE.TRANS64 RZ, [R2+URZ+0x16800], R3 ;  /* 0x0168000302ff79a7 */ /* 0x0005ee000800003f */
[----:B------:R-:W-:Y:S05]  /*1290*/  @!P1 BRA `(.L_x_18) ;  /* 0x0000000000049947 */ /* 0x000fea0003800000 */
[----:B------:R-:W-:Y:S01]  /*12a0*/  BPT.TRAP 0x1 ;  /* 0x000000040000795c */ /* 0x000fe20000300000 */
.L_x_18:
[----:B-12---:R-:W1:Y:S01]  /*12b0*/  S2R R3, SR_CgaCtaId ;  /* 0x0000000000037919 */ /* 0x006e620000008800 */
[----:B------:R-:W-:Y:S01]  /*12c0*/  IMAD R0, R5, 0x5000, R0 ;  /* 0x0000500005007824 */ /* 0x000fe200078e0200 */
[----:B------:R-:W-:Y:S01]  /*12d0*/  R2UR UR43, R7 ;  /* 0x00000000072b72ca */ /* 0x000fe200000e0000 */
[----:B------:R-:W-:Y:S01]  /*12e0*/  ULDC.64 UR4, c[0x0][0x198] ;  /* 0x0000660000047ab9 */ /* 0x000fe20000000a00 */
[----:B------:R-:W-:Y:S01]  /*12f0*/  R2UR UR41, R2 ;  /* 0x00000000022972ca */ /* 0x000fe200000e0000 */
[----:B------:R-:W-:Y:S01]  /*1300*/  UIADD3 UR4, UP0, UR4, 0x1f0, URZ ;  /* 0x000001f004047890 */ /* 0x000fe2000ff1e03f */
[----:B------:R-:W-:Y:S01]  /*1310*/  R2UR UR14, R0 ;  /* 0x00000000000e72ca */ /* 0x000fe200000e0000 */
[----:B------:R-:W-:Y:S01]  /*1320*/  VIADD R5, R5, 0x1 ;  /* 0x0000000105057836 */ /* 0x000fe20000000000 */
[----:B------:R-:W-:Y:S01]  /*1330*/  UMOV UR6, 0x0 ;  /* 0x0000000000067882 */ /* 0x000fe20000000000 */
[----:B------:R-:W-:Y:S01]  /*1340*/  UIADD3.X UR5, URZ, UR5, URZ, UP0, !UPT ;  /* 0x000000053f057290 */ /* 0x000fe200087fe43f */
[----:B------:R-:W-:Y:S01]  /*1350*/  MOV R0, 0x400 ;  /* 0x0000040000007802 */ /* 0x000fe20000000f00 */
[----:B------:R-:W-:Y:S01]  /*1360*/  UMOV UR7, 0x10000000 ;  /* 0x1000000000077882 */ /* 0x000fe20000000000 */
[----:B------:R-:W-:Y:S01]  /*1370*/  UMOV UR42, URZ ;  /* 0x0000003f002a7c82 */ /* 0x000fe20008000000 */
[----:B------:R-:W-:Y:S01]  /*1380*/  UMOV UR18, 0x10 ;  /* 0x0000001000127882 */ /* 0x000fe20000000000 */
[----:B------:R-:W-:Y:S01]  /*1390*/  UMOV UR20, UR44 ;  /* 0x0000002c00147c82 */ /* 0x000fe20008000000 */
[----:B------:R-:W-:Y:S01]  /*13a0*/  USHF.L.U32 UR43, UR43, 0x7, URZ ;  /* 0x000000072b2b7899 */ /* 0x000fe2000800063f */
[C---:B------:R-:W-:Y:S01]  /*13b0*/  ISETP.NE.AND P2, PT, R5.reuse, 0x4, PT ;  /* 0x000000040500780c */ /* 0x040fe20003f45270 */
[----:B------:R-:W-:Y:S01]  /*13c0*/  UIADD3 UR41, UR41, 0x16800, URZ ;  /* 0x0001680029297890 */ /* 0x000fe2000fffe03f */
[C---:B------:R-:W-:Y:S01]  /*13d0*/  ISETP.NE.AND P1, PT, R5.reuse, 0x4, PT ;  /* 0x000000040500780c */ /* 0x040fe20003f25270 */
[----:B------:R-:W-:Y:S01]  /*13e0*/  UIADD3 UR40, UR14, 0x2800, URZ ;  /* 0x000028000e287890 */ /* 0x000fe2000fffe03f */
[----:B------:R-:W-:Y:S01]  /*13f0*/  SEL R5, R5, RZ, P2 ;  /* 0x000000ff05057207 */ /* 0x000fe20001000000 */
[----:B------:R-:W-:Y:S01]  /*1400*/  UIADD3 UR16, UR14, 0x3800, URZ ;  /* 0x000038000e107890 */ /* 0x000fe2000fffe03f */
[----:B------:R-:W-:Y:S01]  /*1410*/  SEL R4, RZ, 0x1, !P1 ;  /* 0x00000001ff047807 */ /* 0x000fe20004800000 */
[----:B------:R-:W-:Y:S01]  /*1420*/  UIADD3 UR8, UR14, 0x4800, URZ ;  /* 0x000048000e087890 */ /* 0x000fe2000fffe03f */
[----:B------:R-:W-:Y:S01]  /*1430*/  ISETP.NE.AND P2, PT, R16, RZ, PT ;  /* 0x000000ff1000720c */ /* 0x000fe20003f45270 */
[----:B------:R-:W-:Y:S01]  /*1440*/  UMOV UR21, UR45 ;  /* 0x0000002d00157c82 */ /* 0x000fe20008000000 */
[----:B------:R-:W-:Y:S01]  /*1450*/  UMOV UR17, UR41 ;  /* 0x0000002900117c82 */ /* 0x000fe20008000000 */
[----:B------:R-:W-:Y:S01]  /*1460*/  UMOV UR19, UR43 ;  /* 0x0000002b00137c82 */ /* 0x000fe20008000000 */
[----:B------:R-:W-:Y:S01]  /*1470*/  UTMALDG.4D [UR40], [UR4], desc[UR6] ;  /* 0x00000628040075b4 */ /* 0x000fe20008019000 */
[----:B------:R-:W-:Y:S01]  /*1480*/  UMOV UR10, 0x20 ;  /* 0x00000020000a7882 */ /* 0x000fe20000000000 */
[----:B------:R-:W-:Y:S01]  /*1490*/  UMOV UR12, UR44 ;  /* 0x0000002c000c7c82 */ /* 0x000fe20008000000 */
[----:B------:R-:W-:Y:S01]  /*14a0*/  UMOV UR13, UR45 ;  /* 0x0000002d000d7c82 */ /* 0x000fe20008000000 */
[----:B------:R-:W-:Y:S01]  /*14b0*/  UMOV UR9, UR41 ;  /* 0x0000002900097c82 */ /* 0x000fe20008000000 */
[----:B------:R-:W-:Y:S01]  /*14c0*/  UMOV UR11, UR43 ;  /* 0x0000002b000b7c82 */ /* 0x000fe20008000000 */
[----:B-1----:R-:W-:Y:S01]  /*14d0*/  LEA R2, R3, R0, 0x18 ;  /* 0x0000000003027211 */ /* 0x002fe200078ec0ff */
[----:B------:R1:W-:Y:S01]  /*14e0*/  UTMALDG.4D [UR16], [UR4], desc[UR6] ;  /* 0x00000610040075b4 */ /* 0x0003e20008019000 */
[----:B------:R-:W-:-:S02]  /*14f0*/  SHF.L.U32 R0, R4, 0x1f, RZ ;  /* 0x0000001f04007819 */ /* 0x000fc400000006ff */
[----:B------:R-:W-:Y:S01]  /*1500*/  LEA R3, R5, R2, 0x3 ;  /* 0x0000000205037211 */ /* 0x000fe200078e18ff */
[----:B------:R2:W-:Y:S01]  /*1510*/  UTMALDG.4D [UR8], [UR4], desc[UR6] ;  /* 0x00000608040075b4 */ /* 0x0005e20008019000 */
[----:B-1----:R-:W-:Y:S01]  /*1520*/  UIADD3 UR16, UR14, 0x5800, URZ ;  /* 0x000058000e107890 */ /* 0x002fe2000fffe03f */
[----:B------:R-:W-:Y:S01]  /*1530*/  UMOV UR18, 0x30 ;  /* 0x0000003000127882 */ /* 0x000fe20000000000 */
[----:B--2---:R-:W-:-:S07]  /*1540*/  UIADD3 UR8, UR14, 0x6800, URZ ;  /* 0x000068000e087890 */ /* 0x004fce000fffe03f */
[----:B------:R1:W-:Y:S01]  /*1550*/  UTMALDG.4D [UR16], [UR4], desc[UR6] ;  /* 0x00000610040075b4 */ /* 0x0003e20008019000 */
[----:B------:R-:W-:Y:S02]  /*1560*/  UMOV UR10, 0x40 ;  /* 0x00000040000a7882 */ /* 0x000fe40000000000 */
[----:B------:R1:W-:Y:S01]  /*1570*/  UTMALDG.4D [UR8], [UR4], desc[UR6] ;  /* 0x00000608040075b4 */ /* 0x0003e20008019000 */
[----:B------:R-:W2:Y:S02]  /*1580*/  SYNCS.PHASECHK.TRANS64.TRYWAIT P1, [R3+URZ+0x16820], R0 ;  /* 0x01682000030075a7 */ /* 0x000ea4000802017f */
[----:B-12---:R-:W-:Y:S05]  /*1590*/  @!P1 BRA `(.L_x_19) ;  /* 0x0000009000e49947 */ /* 0x006fea0003800000 */
.L_x_69:
[----:B------:R-:W-:Y:S05]  /*15a0*/  @P2 BRA `(.L_x_20) ;  /* 0x0000000000142947 */ /* 0x000fea0003800000 */
[----:B------:R-:W-:Y:S01]  /*15b0*/  ISETP.NE.AND P1, PT, R9, RZ, PT ;  /* 0x000000ff0900720c */ /* 0x000fe20003f25270 */
[----:B-1----:R-:W-:-:S04]  /*15c0*/  IMAD.MOV.U32 R0, RZ, RZ, 0x5000 ;  /* 0x00005000ff007424 */ /* 0x002fc800078e00ff */
[----:B------:R2:W-:Y:S08]  /*15d0*/  SYNCS.ARRIVE.TRANS64 RZ, [R3+URZ+0x16800], R0 ;  /* 0x0168000003ff79a7 */ /* 0x0005f0000800003f */
[----:B------:R-:W-:Y:S05]  /*15e0*/  @!P1 BRA `(.L_x_20) ;  /* 0x0000000000049947 */ /* 0x000fea0003800000 */
[----:B------:R-:W-:Y:S01]  /*15f0*/  BPT.TRAP 0x1 ;  /* 0x000000040000795c */ /* 0x000fe20000300000 */
.L_x_20:
[----:B------:R-:W-:Y:S01]  /*1600*/  IMAD R2, R5, 0x5000, R2 ;  /* 0x0000500005027824 */ /* 0x000fe200078e0202 */
[----:B------:R-:W-:Y:S01]  /*1610*/  R2UR UR33, R3 ;  /* 0x00000000032172ca */ /* 0x000fe200000e0000 */
[----:B------:R-:W-:Y:S01]  /*1620*/  ULDC.64 UR4, c[0x0][0x198] ;  /* 0x0000660000047ab9 */ /* 0x000fe20000000a00 */
[----:B------:R-:W-:Y:S01]  /*1630*/  R2UR UR35, R7 ;  /* 0x00000000072372ca */ /* 0x000fe200000e0000 */
        /* <DEDUP_REMOVED lines=11> */
[----:B------:R-:W-:Y:S01]  /*16f0*/  ISETP.NE.AND P1, PT, R5, 0x4, PT ;  /* 0x000000040500780c */ /* 0x000fe20003f25270 */
[----:B------:R-:W-:Y:S01]  /*1700*/  USHF.L.U32 UR35, UR35, 0x7, URZ ;  /* 0x0000000723237899 */ /* 0x000fe2000800063f */
[----:B------:R-:W-:Y:S01]  /*1710*/  VIADD R7, R7, 0x1 ;  /* 0x0000000107077836 */ /* 0x000fe20000000000 */
[----:B------:R-:W-:Y:S01]  /*1720*/  UIADD3 UR32, UR8, 0x2800, URZ ;  /* 0x0000280008207890 */ /* 0x000fe2000fffe03f */
[----:B-12---:R-:W-:Y:S01]  /*1730*/  SEL R3, RZ, 0x1, P1 ;  /* 0x00000001ff037807 */ /* 0x006fe20000800000 */
[----:B------:R-:W-:Y:S01]  /*1740*/  UIADD3 UR24, UR8, 0x3800, URZ ;  /* 0x0000380008187890 */ /* 0x000fe2000fffe03f */
[----:B------:R-:W-:Y:S01]  /*1750*/  SEL R5, R5, RZ, P1 ;  /* 0x000000ff05057207 */ /* 0x000fe20000800000 */
[----:B------:R-:W-:Y:S01]  /*1760*/  UIADD3 UR40, UR8, 0x4800, URZ ;  /* 0x0000480008287890 */ /* 0x000fe2000fffe03f */
[----:B------:R-:W-:Y:S01]  /*1770*/  LOP3.LUT R4, R4, R3, RZ, 0x3c, !PT ;  /* 0x0000000304047212 */ /* 0x000fe200078e3cff */
[----:B------:R-:W-:-:S02]  /*1780*/  UIADD3 UR16, UR8, 0x5800, URZ ;  /* 0x0000580008107890 */ /* 0x000fc4000fffe03f */
[----:B------:R-:W-:Y:S01]  /*1790*/  UIADD3 UR8, UR8, 0x6800, URZ ;  /* 0x0000680008087890 */ /* 0x000fe2000fffe03f */
[----:B------:R3:W-:Y:S01]  /*17a0*/  UTMALDG.4D [UR32], [UR4], desc[UR6] ;  /* 0x00000620040075b4 */ /* 0x0007e20008019000 */
[----:B------:R-:W-:Y:S01]  /*17b0*/  UMOV UR28, UR44 ;  /* 0x0000002c001c7c82 */ /* 0x000fe20008000000 */
[----:B------:R-:W-:Y:S01]  /*17c0*/  UMOV UR29, UR45 ;  /* 0x0000002d001d7c82 */ /* 0x000fe20008000000 */
        /* <DEDUP_REMOVED lines=20> */
.L_x_16:
[----:B------:R-:W-:-:S07]  /*1910*/  IADD3 R6, R6, -0x4, RZ ;  /* 0xfffffffc06067810 */ /* 0x000fce0007ffe0ff */
.L_x_10:
[----:B------:R-:W-:Y:S05]  /*1920*/  BSYNC B0 ;  /* 0x0000000000007941 */ /* 0x000fea0003800000 */
.L_x_9:
[----:B-12---:R-:W1:Y:S01]  /*1930*/  S2R R3, SR_CgaCtaId ;  /* 0x0000000000037919 */ /* 0x006e620000008800 */
[----:B------:R-:W-:Y:S02]  /*1940*/  MOV R2, 0x400 ;  /* 0x0000040000027802 */ /* 0x000fe40000000f00 */
[----:B------:R-:W-:Y:S02]  /*1950*/  SHF.L.U32 R89, RZ, 0x1f, RZ ;  /* 0x0000001fff597819 */ /* 0x000fe400000006ff */
[----:B-1----:R-:W-:-:S04]  /*1960*/  LEA R2, R3, R2, 0x18 ;  /* 0x0000000203027211 */ /* 0x002fc800078ec0ff */
[----:B------:R-:W1:Y:S02]  /*1970*/  SYNCS.PHASECHK.TRANS64.TRYWAIT P1, [R2+URZ+0x16840], R89 ;  /* 0x01684059020075a7 */ /* 0x000e64000802017f */
[----:B-1----:R-:W-:Y:S05]  /*1980*/  @!P1 BRA `(.L_x_21) ;  /* 0x0000008c00fc9947 */ /* 0x002fea0003800000 */
.L_x_70:
[----:B------:R-:W2:Y:S01]  /*1990*/  SYNCS.PHASECHK.TRANS64.TRYWAIT P1, [R2+URZ+0x16800], R89 ;  /* 0x01680059020075a7 */ /* 0x000ea2000802017f */
[----:B------:R-:W-:Y:S01]  /*19a0*/  IMAD.MOV.U32 R3, RZ, RZ, RZ ;  /* 0x000000ffff037224 */ /* 0x000fe200078e00ff */
[----:B--2---:R-:W-:Y:S06]  /*19b0*/  @!P1 BRA `(.L_x_22) ;  /* 0x0000009000049947 */ /* 0x004fec0003800000 */
.L_x_71:
[----:B------:R-:W-:Y:S05]  /*19c0*/  WARPSYNC.ALL ;  /* 0x0000000000007948 */ /* 0x000fea0003800000 */
[C---:B------:R-:W-:Y:S01]  /*19d0*/  R2UR UR5, R2.reuse ;  /* 0x00000000020572ca */ /* 0x040fe200000e0000 */
[----:B------:R-:W-:Y:S01]  /*19e0*/  WARPGROUP.ARRIVE ;  /* 0x00000000000079c5 */ /* 0x000fe20000000000 */
[----:B------:R-:W-:Y:S01]  /*19f0*/  R2UR UR4, R2 ;  /* 0x00000000020472ca */ /* 0x000fe200000e0000 */
[----:B------:R-:W-:Y:S01]  /*1a00*/  UMOV UR9, 0xc0000010 ;  /* 0xc000001000097882 */ /* 0x000fe20000000000 */
[----:B------:R-:W-:Y:S01]  /*1a10*/  UMOV UR11, 0xc0000010 ;  /* 0xc0000010000b7882 */ /* 0x000fe20000000000 */
[----:B------:R-:W-:Y:S01]  /*1a20*/  UMOV UR13, 0xc0000010 ;  /* 0xc0000010000d7882 */ /* 0x000fe20000000000 */
[----:B------:R-:W-:Y:S01]  /*1a30*/  IMAD.U32 R13, RZ, RZ, UR9 ;  /* 0x00000009ff0d7e24 */ /* 0x000fe2000f8e00ff */
[----:B------:R-:W-:Y:S01]  /*1a40*/  UMOV UR57, 0xc0000010 ;  /* 0xc000001000397882 */ /* 0x000fe20000000000 */
[----:B------:R-:W-:Y:S01]  /*1a50*/  UMOV UR59, 0xc0000010 ;  /* 0xc0000010003b7882 */ /* 0x000fe20000000000 */
[----:B------:R-:W-:Y:S01]  /*1a60*/  UMOV UR53, 0xc0000010 ;  /* 0xc000001000357882 */ /* 0x000fe20000000000 */
[----:B------:R-:W-:Y:S01]  /*1a70*/  UMOV UR55, 0xc0000010 ;  /* 0xc000001000377882 */ /* 0x000fe20000000000 */
[----:B------:R-:W-:Y:S01]  /*1a80*/  UMOV UR49, 0xc0000010 ;  /* 0xc000001000317882 */ /* 0x000fe20000000000 */
[----:B------:R-:W-:Y:S01]  /*1a90*/  UMOV UR51, 0xc0000010 ;  /* 0xc000001000337882 */ /* 0x000fe20000000000 */
[----:B------:R-:W-:Y:S01]  /*1aa0*/  UIADD3 UR5, UR5, 0x2800, URZ ;  /* 0x0000280005057890 */ /* 0x000fe2000fffe03f */
[----:B------:R-:W-:Y:S01]  /*1ab0*/  IMAD.U32 R11, RZ, RZ, UR13 ;  /* 0x0000000dff0b7e24 */ /* 0x000fe2000f8e00ff */
[----:B------:R-:W-:-:S02]  /*1ac0*/  USHF.R.U32.HI UR4, URZ, 0x4, UR4 ;  /* 0x000000043f047899 */ /* 0x000fc40008011604 */
[----:B------:R-:W-:Y:S02]  /*1ad0*/  USHF.R.U32.HI UR5, URZ, 0x4, UR5 ;  /* 0x000000043f057899 */ /* 0x000fe40008011605 */
[----:B------:R-:W-:Y:S02]  /*1ae0*/  ULOP3.LUT UR4, UR4, 0x3fff, URZ, 0xc0, !UPT ;  /* 0x00003fff04047892 */ /* 0x000fe4000f8ec03f */
[----:B------:R-:W-:Y:S02]  /*1af0*/  ULOP3.LUT UR5, UR5, 0x3fff, URZ, 0xc0, !UPT ;  /* 0x00003fff05057892 */ /* 0x000fe4000f8ec03f */
[----:B------:R-:W-:Y:S02]  /*1b00*/  ULOP3.LUT UR6, UR4, 0x10000, URZ, 0xfc, !UPT ;  /* 0x0001000004067892 */ /* 0x000fe4000f8efc3f */
[----:B------:R-:W-:Y:S02]  /*1b10*/  ULOP3.LUT UR60, UR5, 0x10000, URZ, 0xfc, !UPT ;  /* 0x00010000053c7892 */ /* 0x000fe4000f8efc3f */
[----:B------:R-:W-:-:S02]  /*1b20*/  UIADD3 UR4, UR6, 0x80, URZ ;  /* 0x0000008006047890 */ /* 0x000fc4000fffe03f */
[----:B------:R-:W-:Y:S02]  /*1b30*/  UIADD3 UR56, UR6, 0x100, URZ ;  /* 0x0000010006387890 */ /* 0x000fe4000fffe03f */
[----:B------:R-:W-:Y:S01]  /*1b40*/  UMOV UR8, UR6 ;  /* 0x0000000600087c82 */ /* 0x000fe20008000000 */
[----:B------:R-:W-:Y:S01]  /*1b50*/  UMOV UR10, UR60 ;  /* 0x0000003c000a7c82 */ /* 0x000fe20008000000 */
[----:B------:R-:W-:Y:S01]  /*1b60*/  MOV R12, UR8 ;  /* 0x00000008000c7c02 */ /* 0x000fe20008000f00 */
[----:B------:R-:W-:Y:S01]  /*1b70*/  HGMMA.64x128x16.F32 R24, gdesc[UR8], RZ, !UPT, gsb0 ;  /* 0x01e00000081879f0 */ /* 0x000fe2000c0008ff */
[----:B------:R-:W-:Y:S01]  /*1b80*/  UIADD3 UR10, UR60, 0x100, URZ ;  /* 0x000001003c0a7890 */ /* 0x000fe2000fffe03f */
[----:B------:R-:W-:Y:S01]  /*1b90*/  UMOV UR12, UR4 ;  /* 0x00000004000c7c82 */ /* 0x000fe20008000000 */
[----:B------:R-:W-:Y:S01]  /*1ba0*/  UMOV UR9, UR13 ;  /* 0x0000000d00097c82 */ /* 0x000fe20008000000 */
[----:B------:R-:W-:Y:S01]  /*1bb0*/  UMOV UR8, UR12 ;  /* 0x0000000c00087c82 */ /* 0x000fe20008000000 */
[----:B------:R-:W-:Y:S01]  /*1bc0*/  UMOV UR11, 0xc0000010 ;  /* 0xc0000010000b7882 */ /* 0x000fe20000000000 */
[----:B------:R-:W-:Y:S01]  /*1bd0*/  UIADD3 UR58, UR60, 0x200, URZ ;  /* 0x000002003c3a7890 */ /* 0x000fe2000fffe03f */
[----:B------:R-:W-:Y:S01]  /*1be0*/  MOV R10, UR12 ;  /* 0x0000000c000a7c02 */ /* 0x000fe20008000f00 */
[----:B------:R-:W-:-:S02]  /*1bf0*/  UIADD3 UR52, UR6, 0x180, URZ ;  /* 0x0000018006347890 */ /* 0x000fc4000fffe03f */
[----:B------:R-:W-:Y:S02]  /*1c00*/  UIADD3 UR54, UR60, 0x300, URZ ;  /* 0x000003003c367890 */ /* 0x000fe4000fffe03f */
[----:B------:R-:W-:Y:S02]  /*1c10*/  UIADD3 UR48, UR6, 0x200, URZ ;  /* 0x0000020006307890 */ /* 0x000fe4000fffe03f */
[----:B------:R-:W-:Y:S01]  /*1c20*/  UIADD3 UR50, UR60, 0x400, URZ ;  /* 0x000004003c327890 */ /* 0x000fe2000fffe03f */
[----:B------:R-:W-:Y:S01]  /*1c30*/  ULDC UR4, c[0x0][0x604] ;  /* 0x0001810000047ab9 */ /* 0x000fe20000000800 */
        /* <DEDUP_REMOVED lines=24> */
[----:B------:R-:W-:-:S02]  /*1dc0*/  WARPGROUP.DEPBAR.LE gsb0, 0x0 ;  /* 0x00008000000079c5 */ /* 0x000fc40000010000 */
[----:B------:R-:W-:-:S06]  /*1dd0*/  WARPGROUP.ARRIVE ;  /* 0x00000000000079c5 */ /* 0x000fcc0000000000 */
[----:B------:R-:W-:Y:S01]  /*1de0*/  HGMMA.64x128x16.F32 R24, gdesc[UR8], R24, gsb0 ;  /* 0x01e00000081879f0 */ /* 0x000fe20008000818 */
[----:B------:R-:W-:Y:S01]  /*1df0*/  ULDC UR8, c[0x0][0x604] ;  /* 0x0001810000087ab9 */ /* 0x000fe20000000800 */
[----:B------:R-:W-:Y:S01]  /*1e00*/  ULDC UR9, c[0x0][0x604] ;  /* 0x0001810000097ab9 */ /* 0x000fe20000000800 */
[----:B------:R-:W-:Y:S01]  /*1e10*/  ULDC UR10, c[0x0][0x604] ;  /* 0x00018100000a7ab9 */ /* 0x000fe20000000800 */
[----:B------:R-:W-:Y:S01]  /*1e20*/  ULDC UR11, c[0x0][0x604] ;  /* 0x00018100000b7ab9 */ /* 0x000fe20000000800 */
[----:B------:R-:W-:Y:S02]  /*1e30*/  WARPGROUP.DEPBAR.LE gsb0, 0x0 ;  /* 0x00008000000079c5 */ /* 0x000fe40000010000 */
[----:B------:R-:W-:-:S06]  /*1e40*/  WARPGROUP.ARRIVE ;  /* 0x00000000000079c5 */ /* 0x000fcc0000000000 */
[----:B------:R-:W-:Y:S03]  /*1e50*/  HGMMA.64x128x16.F32 R24, gdesc[UR56], R24, gsb0 ;  /* 0x01e00000381879f0 */ /* 0x000fe60008000818 */
[----:B------:R-:W-:Y:S02]  /*1e60*/  WARPGROUP.DEPBAR.LE gsb0, 0x0 ;  /* 0x00008000000079c5 */ /* 0x000fe40000010000 */
[----:B------:R-:W-:-:S07]  /*1e70*/  WARPGROUP.ARRIVE ;  /* 0x00000000000079c5 */ /* 0x000fce0000000000 */
[----:B------:R-:W-:Y:S03]  /*1e80*/  HGMMA.64x128x16.F32 R24, gdesc[UR52], R24, gsb0 ;  /* 0x01e00000341879f0 */ /* 0x000fe60008000818 */
[----:B------:R-:W-:Y:S02]  /*1e90*/  WARPGROUP.DEPBAR.LE gsb0, 0x0 ;  /* 0x00008000000079c5 */ /* 0x000fe40000010000 */
[----:B------:R-:W-:-:S07]  /*1ea0*/  WARPGROUP.ARRIVE ;  /* 0x00000000000079c5 */ /* 0x000fce0000000000 */
[----:B------:R-:W-:Y:S03]  /*1eb0*/  HGMMA.64x128x16.F32 R24, gdesc[UR48], R24, gsb0 ;  /* 0x01e00000301879f0 */ /* 0x000fe60008000818 */
[----:B------:R-:W-:Y:S02]  /*1ec0*/  WARPGROUP.DEPBAR.LE gsb0, 0x0 ;  /* 0x00008000000079c5 */ /* 0x000fe40000010000 */
[----:B------:R-:W-:-:S04]  /*1ed0*/  FMNMX R9, R24, R25, !PT ;  /* 0x0000001918097209 */ /* 0x000fc80007800000 */
        /* <DEDUP_REMOVED lines=10> */
[----:B------:R-:W-:Y:S02]  /*1f80*/  FMNMX R0, R48, R9, !PT ;  /* 0x0000000930007209 */ /* 0x000fe40007800000 */
[----:B------:R-:W-:Y:S02]  /*1f90*/  FMNMX R9, R26, R27, !PT ;  /* 0x0000001b1a097209 */ /* 0x000fe40007800000 */
[----:B------:R-:W-:Y:S02]  /*1fa0*/  FMNMX R15, R49, R0, !PT ;  /* 0x00000000310f7209 */ /* 0x000fe40007800000 */
[----:B------:R-:W-:Y:S02]  /*1fb0*/  FMNMX R0, R30, R9, !PT ;  /* 0x000000091e007209 */ /* 0x000fe40007800000 */
[----:B------:R-:W-:Y:S02]  /*1fc0*/  FMNMX R14, R52, R15, !PT ;  /* 0x0000000f340e7209 */ /* 0x000fe40007800000 */
[----:B------:R-:W-:-:S02]  /*1fd0*/  FMNMX R9, R31, R0, !PT ;  /* 0x000000001f097209 */ /* 0x000fc40007800000 */
        /* <DEDUP_REMOVED lines=33> */
[----:B------:R-:W-:-:S03]  /*21f0*/  FMNMX R0, R66, R9, !PT ;  /* 0x0000000942007209 */ /* 0x000fc60007800000 */
[----:B------:R-:W3:Y:S01]  /*2200*/  SHFL.BFLY PT, R15, R14, 0x1, 0x1f ;  /* 0x0c201f000e0f7f89 */ /* 0x000ee200000e0000 */
[----:B------:R-:W-:-:S04]  /*2210*/  FMNMX R9, R67, R0, !PT ;  /* 0x0000000043097209 */ /* 0x000fc80007800000 */
[----:B------:R-:W-:-:S04]  /*2220*/  FMNMX R0, R70, R9, !PT ;  /* 0x0000000946007209 */ /* 0x000fc80007800000 */
[----:B------:R-:W-:-:S04]  /*2230*/  FMNMX R9, R71, R0, !PT ;  /* 0x0000000047097209 */ /* 0x000fc80007800000 */
[----:B------:R-:W-:-:S04]  /*2240*/  FMNMX R0, R74, R9, !PT ;  /* 0x000000094a007209 */ /* 0x000fc80007800000 */
[----:B------:R-:W-:-:S04]  /*2250*/  FMNMX R9, R75, R0, !PT ;  /* 0x000000004b097209 */ /* 0x000fc80007800000 */
[----:B------:R-:W-:Y:S02]  /*2260*/  FMNMX R0, R78, R9, !PT ;  /* 0x000000094e007209 */ /* 0x000fe40007800000 */
[----:B---3--:R-:W-:Y:S02]  /*2270*/  FMNMX R15, R14, R15, !PT ;  /* 0x0000000f0e0f7209 */ /* 0x008fe40007800000 */
[----:B------:R-:W-:-:S03]  /*2280*/  FMNMX R9, R79, R0, !PT ;  /* 0x000000004f097209 */ /* 0x000fc60007800000 */
[----:B------:R-:W3:Y:S01]  /*2290*/  SHFL.BFLY PT, R20, R15, 0x2, 0x1f ;  /* 0x0c401f000f147f89 */ /* 0x000ee200000e0000 */
[----:B------:R-:W-:-:S04]  /*22a0*/  FMNMX R0, R82, R9, !PT ;  /* 0x0000000952007209 */ /* 0x000fc80007800000 */
[----:B------:R-:W-:-:S04]  /*22b0*/  FMNMX R9, R83, R0, !PT ;  /* 0x0000000053097209 */ /* 0x000fc80007800000 */
[----:B------:R-:W-:-:S04]  /*22c0*/  FMNMX R0, R86, R9, !PT ;  /* 0x0000000956007209 */ /* 0x000fc80007800000 */
[----:B------:R-:W-:-:S05]  /*22d0*/  FMNMX R9, R87, R0, !PT ;  /* 0x0000000057097209 */ /* 0x000fca0007800000 */
[----:B------:R-:W4:Y:S01]  /*22e0*/  SHFL.BFLY PT, R14, R9, 0x1, 0x1f ;  /* 0x0c201f00090e7f89 */ /* 0x000f2200000e0000 */
[----:B---3--:R-:W-:-:S04]  /*22f0*/  FMNMX R0, R15, R20, !PT ;  /* 0x000000140f007209 */ /* 0x008fc80007800000 */
[----:B------:R-:W-:-:S04]  /*2300*/  FSETP.NEU.AND P1, PT, R0, -INF , PT ;  /* 0xff8000000000780b */ /* 0x000fc80003f2d000 */
[----:B------:R-:W-:-:S05]  /*2310*/  FSEL R19, R0, RZ, P1 ;  /* 0x000000ff00137208 */ /* 0x000fca0000800000 */
[----:B------:R-:W-:Y:S01]  /*2320*/  FMUL R88, R19, UR4 ;  /* 0x0000000413587c20 */ /* 0x000fe20008400000 */
[----:B------:R-:W-:-:S03]  /*2330*/  ULDC UR4, c[0x0][0x604] ;  /* 0x0001810000047ab9 */ /* 0x000fc60000000800 */
[--C-:B------:R-:W-:Y:S01]  /*2340*/  FFMA R15, R24, UR4, -R88.reuse ;  /* 0x00000004180f7c23 */ /* 0x100fe20008000858 */
[----:B------:R-:W-:Y:S01]  /*2350*/  ULDC UR4, c[0x0][0x604] ;  /* 0x0001810000047ab9 */ /* 0x000fe20000000800 */
[----:B----4-:R-:W-:Y:S01]  /*2360*/  FMNMX R14, R9, R14, !PT ;  /* 0x0000000e090e7209 */ /* 0x010fe20007800000 */
[--C-:B------:R-:W-:Y:S01]  /*2370*/  FFMA R20, R25, UR4, -R88.reuse ;  /* 0x0000000419147c23 */ /* 0x100fe20008000858 */
[----:B------:R-:W-:Y:S01]  /*2380*/  ULDC UR4, c[0x0][0x604] ;  /* 0x0001810000047ab9 */ /* 0x000fe20000000800 */
[----:B------:R-:W-:Y:S01]  /*2390*/  FSETP.GEU.AND P3, PT, R15, -126, PT ;  /* 0xc2fc00000f00780b */ /* 0x000fe20003f6e000 */
[--C-:B------:R-:W-:Y:S01]  /*23a0*/  FFMA R21, R28, UR4, -R88.reuse ;  /* 0x000000041c157c23 */ /* 0x100fe20008000858 */
[----:B------:R-:W3:Y:S01]  /*23b0*/  SHFL.BFLY PT, R9, R14, 0x2, 0x1f ;  /* 0x0c401f000e097f89 */ /* 0x000ee200000e0000 */
[----:B------:R-:W-:Y:S01]  /*23c0*/  FSETP.GEU.AND P4, PT, R20, -126, PT ;  /* 0xc2fc00001400780b */ /* 0x000fe20003f8e000 */
[----:B------:R-:W-:Y:S01]  /*23d0*/  ULDC UR4, c[0x0][0x604] ;  /* 0x0001810000047ab9 */ /* 0x000fe20000000800 */
[--C-:B------:R-:W-:Y:S01]  /*23e0*/  FFMA R64, R64, UR8, -R88.reuse ;  /* 0x0000000840407c23 */ /* 0x100fe20008000858 */
[----:B------:R-:W-:Y:S01]  /*23f0*/  FSETP.GEU.AND P6, PT, R21, -126, PT ;  /* 0xc2fc00001500780b */ /* 0x000fe20003fce000 */
[--C-:B------:R-:W-:Y:S01]  /*2400*/  FFMA R19, R29, UR4, -R88.reuse ;  /* 0x000000041d137c23 */ /* 0x100fe20008000858 */
[----:B------:R-:W-:Y:S01]  /*2410*/  ULDC UR4, c[0x0][0x604] ;  /* 0x0001810000047ab9 */ /* 0x000fe20000000800 */
[--C-:B------:R-:W-:Y:S01]  /*2420*/  FFMA R68, R68, UR9, -R88.reuse ;  /* 0x0000000944447c23 */ /* 0x100fe20008000858 */
[--C-:B------:R-:W-:Y:S01]  /*2430*/  FFMA R29, R32, UR4, -R88.reuse ;  /* 0x00000004201d7c23 */ /* 0x100fe20008000858 */
[----:B------:R-:W-:Y:S01]  /*2440*/  ULDC UR4, c[0x0][0x604] ;  /* 0x0001810000047ab9 */ /* 0x000fe20000000800 */
[----:B------:R-:W-:Y:S01]  /*2450*/  FSETP.GEU.AND P5, PT, R19, -126, PT ;  /* 0xc2fc00001300780b */ /* 0x000fe20003fae000 */
[----:B------:R-:W-:Y:S01]  /*2460*/  @!P3 FMUL R15, R15, 0.5 ;  /* 0x3f0000000f0fb820 */ /* 0x000fe20000400000 */
[--C-:B------:R-:W-:Y:S01]  /*2470*/  FFMA R33, R33, UR4, -R88.reuse ;  /* 0x0000000421217c23 */ /* 0x100fe20008000858 */
[----:B------:R-:W-:Y:S01]  /*2480*/  ULDC UR4, c[0x0][0x604] ;  /* 0x0001810000047ab9 */ /* 0x000fe20000000800 */
[----:B------:R-:W-:Y:S01]  /*2490*/  @!P4 FMUL R20, R20, 0.5 ;  /* 0x3f0000001414c820 */ /* 0x000fe20000400000 */
[--C-:B------:R-:W-:Y:S01]  /*24a0*/  FFMA R23, R36, UR4, -R88.reuse ;  /* 0x0000000424177c23 */ /* 0x100fe20008000858 */
[----:B------:R-:W-:Y:S01]  /*24b0*/  ULDC UR4, c[0x0][0x604] ;  /* 0x0001810000047ab9 */ /* 0x000fe20000000800 */
[----:B------:R-:W4:Y:S01]  /*24c0*/  MUFU.EX2 R15, R15 ;  /* 0x0000000f000f7308 */ /* 0x000f220000000800 */
[----:B------:R-:W-:Y:S01]  /*24d0*/  @!P6 FMUL R21, R21, 0.5 ;  /* 0x3f0000001515e820 */ /* 0x000fe20000400000 */
[--C-:B------:R-:W-:Y:S01]  /*24e0*/  FFMA R22, R37, UR4, -R88.reuse ;  /* 0x0000000425167c23 */ /* 0x100fe20008000858 */
[----:B------:R-:W-:Y:S01]  /*24f0*/  FSETP.GEU.AND P1, PT, R29, -126, PT ;  /* 0xc2fc00001d00780b */ /* 0x000fe20003f2e000 */
[----:B------:R-:W-:Y:S01]  /*2500*/  ULDC UR4, c[0x0][0x604] ;  /* 0x0001810000047ab9 */ /* 0x000fe20000000800 */
[--C-:B------:R-:W-:Y:S01]  /*2510*/  FFMA R69, R69, UR10, -R88.reuse ;  /* 0x0000000a45457c23 */ /* 0x100fe20008000858 */
[--C-:B------:R-:W-:Y:S01]  /*2520*/  FFMA R28, R40, UR4, -R88.reuse ;  /* 0x00000004281c7c23 */ /* 0x100fe20008000858 */
[----:B---3--:R-:W-:Y:S01]  /*2530*/  FMNMX R9, R14, R9, !PT ;  /* 0x000000090e097209 */ /* 0x008fe20007800000 */
[----:B------:R-:W3:Y:S01]  /*2540*/  MUFU.EX2 R20, R20 ;  /* 0x0000001400147308 */ /* 0x000ee20000000800 */
[----:B------:R-:W-:Y:S01]  /*2550*/  @!P5 FMUL R19, R19, 0.5 ;  /* 0x3f0000001313d820 */ /* 0x000fe20000400000 */
[----:B------:R-:W-:Y:S01]  /*2560*/  ULDC UR4, c[0x0][0x604] ;  /* 0x0001810000047ab9 */ /* 0x000fe20000000800 */
[----:B------:R-:W-:Y:S01]  /*2570*/  FSETP.NEU.AND P2, PT, R9, -INF , PT ;  /* 0xff8000000900780b */ /* 0x000fe20003f4d000 */
[--C-:B------:R-:W-:Y:S01]  /*2580*/  FFMA R37, R41, UR4, -R88.reuse ;  /* 0x0000000429257c23 */ /* 0x100fe20008000858 */
[----:B------:R-:W-:Y:S01]  /*2590*/  ULDC UR4, c[0x0][0x604] ;  /* 0x0001810000047ab9 */ /* 0x000fe20000000800 */
[--C-:B------:R-:W-:Y:S01]  /*25a0*/  FFMA R24, R73, UR11, -R88.reuse ;  /* 0x0000000b49187c23 */ /* 0x100fe20008000858 */
[----:B------:R-:W-:Y:S01]  /*25b0*/  FSEL R25, R9, RZ, P2 ;  /* 0x000000ff09197208 */ /* 0x000fe20001000000 */
[----:B------:R-:W5:Y:S01]  /*25c0*/  MUFU.EX2 R21, R21 ;  /* 0x0000001500157308 */ /* 0x000f620000000800 */
[----:B----4-:R-:W-:Y:S01]  /*25d0*/  @!P3 FMUL R15, R15, R15 ;  /* 0x0000000f0f0fb220 */ /* 0x010fe20000400000 */
[----:B------:R-:W-:Y:S01]  /*25e0*/  FSETP.GEU.AND P2, PT, R33, -126, PT ;  /* 0xc2fc00002100780b */ /* 0x000fe20003f4e000 */
[----:B------:R-:W-:Y:S01]  /*25f0*/  @!P1 FMUL R29, R29, 0.5 ;  /* 0x3f0000001d1d9820 */ /* 0x000fe20000400000 */
[----:B------:R-:W-:Y:S01]  /*2600*/  FSETP.GEU.AND P3, PT, R23, -126, PT ;  /* 0xc2fc00001700780b */ /* 0x000fe20003f6e000 */
[----:B------:R-:W-:Y:S01]  /*2610*/  ULDC UR8, c[0x0][0x604] ;  /* 0x0001810000087ab9 */ /* 0x000fe20000000800 */
[----:B------:R-:W-:Y:S01]  /*2620*/  ULDC UR9, c[0x0][0x604] ;  /* 0x0001810000097ab9 */ /* 0x000fe20000000800 */
[--C-:B------:R-:W-:Y:S01]  /*2630*/  FFMA R84, R84, UR8, -R88.reuse ;  /* 0x0000000854547c23 */ /* 0x100fe20008000858 */
[----:B------:R-:W4:Y:S01]  /*2640*/  MUFU.EX2 R14, R19 ;  /* 0x00000013000e7308 */ /* 0x000f220000000800 */
[----:B---3--:R-:W-:Y:S01]  /*2650*/  @!P4 FMUL R20, R20, R20 ;  /* 0x000000141414c220 */ /* 0x008fe20000400000 */
[----:B------:R-:W-:Y:S01]  /*2660*/  FSETP.GEU.AND P4, PT, R22, -126, PT ;  /* 0xc2fc00001600780b */ /* 0x000fe20003f8e000 */
[----:B------:R-:W-:Y:S01]  /*2670*/  ULDC UR8, c[0x0][0x604] ;  /* 0x0001810000087ab9 */ /* 0x000fe20000000800 */
[----:B------:R-:W-:Y:S01]  /*2680*/  ULDC UR10, c[0x0][0x604] ;  /* 0x00018100000a7ab9 */ /* 0x000fe20000000800 */
[----:B------:R-:W-:Y:S01]  /*2690*/  ULDC UR11, c[0x0][0x604] ;  /* 0x00018100000b7ab9 */ /* 0x000fe20000000800 */
[----:B------:R-:W-:Y:S01]  /*26a0*/  FFMA R85, R85, UR15, -R88 ;  /* 0x0000000f55557c23 */ /* 0x000fe20008000858 */
[----:B------:R-:W-:Y:S01]  /*26b0*/  @!P2 FMUL R33, R33, 0.5 ;  /* 0x3f0000002121a820 */ /* 0x000fe20000400000 */
[----:B------:R-:W3:Y:S01]  /*26c0*/  MUFU.EX2 R29, R29 ;  /* 0x0000001d001d7308 */ /* 0x000ee20000000800 */
[----:B-----5:R-:W-:Y:S01]  /*26d0*/  @!P6 FMUL R21, R21, R21 ;  /* 0x000000151515e220 */ /* 0x020fe20000400000 */
[----:B------:R-:W-:Y:S01]  /*26e0*/  FSETP.GEU.AND P6, PT, R28, -126, PT ;  /* 0xc2fc00001c00780b */ /* 0x000fe20003fce000 */
[----:B------:R-:W-:Y:S01]  /*26f0*/  @!P3 FMUL R23, R23, 0.5 ;  /* 0x3f0000001717b820 */ /* 0x000fe20000400000 */
[----:B------:R-:W-:-:S03]  /*2700*/  ULDC UR15, c[0x0][0x604] ;  /* 0x00018100000f7ab9 */ /* 0x000fc60000000800 */
[----:B------:R-:W-:Y:S01]  /*2710*/  @!P4 FMUL R22, R22, 0.5 ;  /* 0x3f0000001616c820 */ /* 0x000fe20000400000 */
[----:B------:R5:W1:Y:S01]  /*2720*/  MUFU.EX2 R36, R33 ;  /* 0x0000002100247308 */ /* 0x000a620000000800 */
[----:B----4-:R-:W-:Y:S01]  /*2730*/  @!P5 FMUL R14, R14, R14 ;  /* 0x0000000e0e0ed220 */ /* 0x010fe20000400000 */
[----:B------:R-:W-:-:S05]  /*2740*/  FSETP.GEU.AND P5, PT, R37, -126, PT ;  /* 0xc2fc00002500780b */ /* 0x000fca0003fae000 */
[----:B------:R-:W-:Y:S01]  /*2750*/  @!P6 FMUL R28, R28, 0.5 ;  /* 0x3f0000001c1ce820 */ /* 0x000fe20000400000 */
[----:B------:R4:W2:Y:S01]  /*2760*/  MUFU.EX2 R19, R23 ;  /* 0x0000001700137308 */ /* 0x0008a20000000800 */
[--C-:B-----5:R-:W-:Y:S01]  /*2770*/  FFMA R33, R44, UR4, -R88.reuse ;  /* 0x000000042c217c23 */ /* 0x120fe20008000858 */
[----:B------:R-:W-:Y:S01]  /*2780*/  ULDC UR4, c[0x0][0x604] ;  /* 0x0001810000047ab9 */ /* 0x000fe20000000800 */
[----:B---3--:R-:W-:Y:S01]  /*2790*/  @!P1 FMUL R29, R29, R29 ;  /* 0x0000001d1d1d9220 */ /* 0x008fe20000400000 */
[--C-:B------:R-:W-:Y:S01]  /*27a0*/  FFMA R44, R45, UR4, -R88.reuse ;  /* 0x000000042d2c7c23 */ /* 0x100fe20008000858 */
[----:B------:R-:W-:Y:S01]  /*27b0*/  ULDC UR4, c[0x0][0x604] ;  /* 0x0001810000047ab9 */ /* 0x000fe20000000800 */
[----:B------:R-:W-:Y:S01]  /*27c0*/  FSETP.GEU.AND P1, PT, R33, -126, PT ;  /* 0xc2fc00002100780b */ /* 0x000fe20003f2e000 */
[----:B------:R-:W-:Y:S01]  /*27d0*/  @!P5 FMUL R37, R37, 0.5 ;  /* 0x3f0000002525d820 */ /* 0x000fe20000400000 */
[----:B------:R-:W3:Y:S01]  /*27e0*/  MUFU.EX2 R22, R22 ;  /* 0x0000001600167308 */ /* 0x000ee20000000800 */
[--C-:B----4-:R-:W-:Y:S01]  /*27f0*/  FFMA R23, R48, UR4, -R88.reuse ;  /* 0x0000000430177c23 */ /* 0x110fe20008000858 */
[----:B------:R-:W-:Y:S01]  /*2800*/  ULDC UR4, c[0x0][0x604] ;  /* 0x0001810000047ab9 */ /* 0x000fe20000000800 */
[----:B-1----:R-:W-:Y:S01]  /*2810*/  @!P2 FMUL R36, R36, R36 ;  /* 0x000000242424a220 */ /* 0x002fe20000400000 */
[--C-:B------:R-:W-:Y:S01]  /*2820*/  FFMA R32, R49, UR4, -R88.reuse ;  /* 0x0000000431207c23 */ /* 0x100fe20008000858 */
[----:B------:R-:W-:Y:S01]  /*2830*/  FSETP.GEU.AND P2, PT, R44, -126, PT ;  /* 0xc2fc00002c00780b */ /* 0x000fe20003f4e000 */
[----:B------:R-:W-:Y:S01]  /*2840*/  ULDC UR4, c[0x0][0x604] ;  /* 0x0001810000047ab9 */ /* 0x000fe20000000800 */
[--C-:B------:R-:W-:Y:S01]  /*2850*/  FFMA R45, R57, UR6, -R88.reuse ;  /* 0x00000006392d7c23 */ /* 0x100fe20008000858 */
[----:B------:R-:W1:Y:S01]  /*2860*/  MUFU.EX2 R28, R28 ;  /* 0x0000001c001c7308 */ /* 0x000e620000000800 */
[----:B--2---:R-:W-:Y:S01]  /*2870*/  @!P3 FMUL R19, R19, R19 ;  /* 0x000000131313b220 */ /* 0x004fe20000400000 */
[----:B------:R-:W-:Y:S01]  /*2880*/  FSETP.GEU.AND P3, PT, R23, -126, PT ;  /* 0xc2fc00001700780b */ /* 0x000fe20003f6e000 */
[--C-:B------:R-:W-:Y:S01]  /*2890*/  FFMA R40, R52, UR4, -R88.reuse ;  /* 0x0000000434287c23 */ /* 0x100fe20008000858 */
[----:B------:R-:W-:Y:S01]  /*28a0*/  @!P1 FMUL R33, R33, 0.5 ;  /* 0x3f00000021219820 */ /* 0x000fe20000400000 */
[----:B------:R-:W-:Y:S01]  /*28b0*/  ULDC UR4, c[0x0][0x604] ;  /* 0x0001810000047ab9 */ /* 0x000fe20000000800 */
[--C-:B------:R-:W-:Y:S01]  /*28c0*/  FFMA R49, R61, UR7, -R88.reuse ;  /* 0x000000073d317c23 */ /* 0x100fe20008000858 */
[--C-:B------:R-:W-:Y:S01]  /*28d0*/  FFMA R41, R53, UR4, -R88.reuse ;  /* 0x0000000435297c23 */ /* 0x100fe20008000858 */
[----:B------:R-:W2:Y:S01]  /*28e0*/  MUFU.EX2 R37, R37 ;  /* 0x0000002500257308 */ /* 0x000ea20000000800 */
[----:B---3--:R-:W-:Y:S01]  /*28f0*/  @!P4 FMUL R22, R22, R22 ;  /* 0x000000161616c220 */ /* 0x008fe20000400000 */
[----:B------:R-:W-:Y:S01]  /*2900*/  FSETP.GEU.AND P4, PT, R32, -126, PT ;  /* 0xc2fc00002000780b */ /* 0x000fe20003f8e000 */
[----:B------:R-:W-:Y:S01]  /*2910*/  @!P2 FMUL R44, R44, 0.5 ;  /* 0x3f0000002c2ca820 */ /* 0x000fe20000400000 */
[----:B------:R-:W-:Y:S01]  /*2920*/  ULDC UR4, c[0x0][0x604] ;  /* 0x0001810000047ab9 */ /* 0x000fe20000000800 */
[----:B------:R-:W-:Y:S01]  /*2930*/  ULDC UR6, c[0x0][0x604] ;  /* 0x0001810000067ab9 */ /* 0x000fe20000000800 */
[--C-:B------:R-:W-:Y:S01]  /*2940*/  FFMA R48, R56, UR4, -R88.reuse ;  /* 0x0000000438307c23 */ /* 0x100fe20008000858 */
[----:B------:R-:W-:Y:S01]  /*2950*/  @!P3 FMUL R23, R23, 0.5 ;  /* 0x3f0000001717b820 */ /* 0x000fe20000400000 */
[----:B------:R-:W3:Y:S01]  /*2960*/  MUFU.EX2 R33, R33 ;  /* 0x0000002100217308 */ /* 0x000ee20000000800 */
[----:B-1----:R-:W-:Y:S01]  /*2970*/  @!P6 FMUL R28, R28, R28 ;  /* 0x0000001c1c1ce220 */ /* 0x002fe20000400000 */
[----:B------:R-:W-:Y:S01]  /*2980*/  FSETP.GEU.AND P6, PT, R40, -126, PT ;  /* 0xc2fc00002800780b */ /* 0x000fe20003fce000 */
[----:B------:R-:W-:Y:S01]  /*2990*/  ULDC UR4, c[0x0][0x604] ;  /* 0x0001810000047ab9 */ /* 0x000fe20000000800 */
[--C-:B------:R-:W-:Y:S01]  /*29a0*/  FFMA R65, R65, UR6, -R88.reuse ;  /* 0x0000000641417c23 */ /* 0x100fe20008000858 */
[--C-:B------:R-:W-:Y:S01]  /*29b0*/  FFMA R52, R60, UR4, -R88.reuse ;  /* 0x000000043c347c23 */ /* 0x100fe20008000858 */
[----:B------:R-:W-:Y:S01]  /*29c0*/  ULDC UR4, c[0x0][0x604] ;  /* 0x0001810000047ab9 */ /* 0x000fe20000000800 */
[----:B------:R-:W-:Y:S01]  /*29d0*/  @!P4 FMUL R32, R32, 0.5 ;  /* 0x3f0000002020c820 */ /* 0x000fe20000400000 */
[----:B------:R-:W1:Y:S01]  /*29e0*/  MUFU.EX2 R44, R44 ;  /* 0x0000002c002c7308 */ /* 0x000e620000000800 */
[----:B--2---:R-:W-:Y:S01]  /*29f0*/  @!P5 FMUL R37, R37, R37 ;  /* 0x000000252525d220 */ /* 0x004fe20000400000 */
[----:B------:R-:W-:Y:S01]  /*2a00*/  FSETP.GEU.AND P5, PT, R41, -126, PT ;  /* 0xc2fc00002900780b */ /* 0x000fe20003fae000 */
[--C-:B------:R-:W-:Y:S01]  /*2a10*/  FFMA R61, R72, UR4, -R88.reuse ;  /* 0x00000004483d7c23 */ /* 0x100fe20008000858 */
[--C-:B------:R-:W-:Y:S01]  /*2a20*/  FFMA R60, R76, UR12, -R88.reuse ;  /* 0x0000000c4c3c7c23 */ /* 0x100fe20008000858 */
[----:B------:R-:W-:Y:S01]  /*2a30*/  ULDC UR4, c[0x0][0x604] ;  /* 0x0001810000047ab9 */ /* 0x000fe20000000800 */
[----:B------:R-:W-:Y:S01]  /*2a40*/  ULDC UR7, c[0x0][0x604] ;  /* 0x0001810000077ab9 */ /* 0x000fe20000000800 */
[----:B------:R-:W-:Y:S01]  /*2a50*/  @!P6 FMUL R40, R40, 0.5 ;  /* 0x3f0000002828e820 */ /* 0x000fe20000400000 */
[----:B------:R-:W2:Y:S01]  /*2a60*/  MUFU.EX2 R23, R23 ;  /* 0x0000001700177308 */ /* 0x000ea20000000800 */
[----:B---3--:R-:W-:Y:S01]  /*2a70*/  @!P1 FMUL R33, R33, R33 ;  /* 0x0000002121219220 */ /* 0x008fe20000400000 */
[----:B------:R-:W-:Y:S01]  /*2a80*/  FSETP.GEU.AND P1, PT, R48, -126, PT ;  /* 0xc2fc00003000780b */ /* 0x000fe20003f2e000 */
[----:B------:R-:W-:Y:S01]  /*2a90*/  FMUL R25, R25, UR4 ;  /* 0x0000000419197c20 */ /* 0x000fe20008400000 */
[--C-:B------:R-:W-:Y:S01]  /*2aa0*/  FFMA R57, R77, UR7, -R88.reuse ;  /* 0x000000074d397c23 */ /* 0x100fe20008000858 */
[--C-:B------:R-:W-:Y:S01]  /*2ab0*/  FFMA R56, R80, UR13, -R88.reuse ;  /* 0x0000000d50387c23 */ /* 0x100fe20008000858 */
[----:B------:R-:W-:Y:S01]  /*2ac0*/  FFMA R53, R81, UR14, -R88 ;  /* 0x0000000e51357c23 */ /* 0x000fe20008000858 */
[----:B------:R-:W-:Y:S01]  /*2ad0*/  @!P5 FMUL R41, R41, 0.5 ;  /* 0x3f0000002929d820 */ /* 0x000fe20000400000 */
[----:B------:R-:W3:Y:S01]  /*2ae0*/  MUFU.EX2 R32, R32 ;  /* 0x0000002000207308 */ /* 0x000ee20000000800 */
[----:B-1----:R-:W-:Y:S01]  /*2af0*/  @!P2 FMUL R44, R44, R44 ;  /* 0x0000002c2c2ca220 */ /* 0x002fe20000400000 */
[----:B------:R-:W-:Y:S01]  /*2b00*/  FSETP.GEU.AND P2, PT, R45, -126, PT ;  /* 0xc2fc00002d00780b */ /* 0x000fe20003f4e000 */
[----:B------:R-:W-:Y:S01]  /*2b10*/  ULDC UR6, c[0x0][0x604] ;  /* 0x0001810000067ab9 */ /* 0x000fe20000000800 */
[----:B------:R-:W-:Y:S01]  /*2b20*/  ULDC UR7, c[0x0][0x604] ;  /* 0x0001810000077ab9 */ /* 0x000fe20000000800 */
[--C-:B------:R-:W-:Y:S01]  /*2b30*/  FFMA R26, R26, UR6, -R25.reuse ;  /* 0x000000061a1a7c23 */ /* 0x100fe20008000819 */
[--C-:B------:R-:W-:Y:S01]  /*2b40*/  FFMA R27, R27, UR7, -R25.reuse ;  /* 0x000000071b1b7c23 */ /* 0x100fe20008000819 */
[----:B------:R-:W-:Y:S01]  /*2b50*/  @!P1 FMUL R48, R48, 0.5 ;  /* 0x3f00000030309820 */ /* 0x000fe20000400000 */
[----:B------:R-:W1:Y:S01]  /*2b60*/  MUFU.EX2 R40, R40 ;  /* 0x0000002800287308 */ /* 0x000e620000000800 */
[----:B--2---:R-:W-:Y:S01]  /*2b70*/  @!P3 FMUL R23, R23, R23 ;  /* 0x000000171717b220 */ /* 0x004fe20000400000 */
[----:B------:R-:W-:Y:S01]  /*2b80*/  FSETP.GEU.AND P3, PT, R52, -126, PT ;  /* 0xc2fc00003400780b */ /* 0x000fe20003f6e000 */
[----:B------:R-:W-:Y:S01]  /*2b90*/  ULDC UR12, c[0x0][0x604] ;  /* 0x00018100000c7ab9 */ /* 0x000fe20000000800 */
[--C-:B------:R-:W-:Y:S01]  /*2ba0*/  FFMA R76, R31, UR9, -R25.reuse ;  /* 0x000000091f4c7c23 */ /* 0x100fe20008000819 */
[--C-:B------:R-:W-:Y:S01]  /*2bb0*/  FFMA R77, R34, UR10, -R25.reuse ;  /* 0x0000000a224d7c23 */ /* 0x100fe20008000819 */
[--C-:B------:R-:W-:Y:S01]  /*2bc0*/  FFMA R80, R35, UR11, -R25.reuse ;  /* 0x0000000b23507c23 */ /* 0x100fe20008000819 */
[----:B------:R-:W-:Y:S01]  /*2bd0*/  @!P2 FMUL R45, R45, 0.5 ;  /* 0x3f0000002d2da820 */ /* 0x000fe20000400000 */
[----:B------:R-:W2:Y:S01]  /*2be0*/  MUFU.EX2 R41, R41 ;  /* 0x0000002900297308 */ /* 0x000ea20000000800 */
[----:B---3--:R-:W-:Y:S01]  /*2bf0*/  @!P4 FMUL R32, R32, R32 ;  /* 0x000000202020c220 */ /* 0x008fe20000400000 */
[----:B------:R-:W-:Y:S01]  /*2c00*/  FSETP.GEU.AND P4, PT, R49, -126, PT ;  /* 0xc2fc00003100780b */ /* 0x000fe20003f8e000 */
[--C-:B------:R-:W-:Y:S01]  /*2c10*/  FFMA R81, R38, UR12, -R25.reuse ;  /* 0x0000000c26517c23 */ /* 0x100fe20008000819 */
        /* <DEDUP_REMOVED lines=8> */
[----:B------:R-:W-:Y:S01]  /*2ca0*/  ULDC UR6, c[0x0][0x604] ;  /* 0x0001810000067ab9 */ /* 0x000fe20000000800 */
[----:B------:R-:W-:Y:S01]  /*2cb0*/  ULDC UR7, c[0x0][0x604] ;  /* 0x0001810000077ab9 */ /* 0x000fe20000000800 */
[--C-:B------:R-:W-:Y:S01]  /*2cc0*/  FFMA R132, R54, UR20, -R25.reuse ;  /* 0x0000001436847c23 */ /* 0x100fe20008000819 */
[----:B------:R-:W-:Y:S01]  /*2cd0*/  @!P4 FMUL R49, R49, 0.5 ;  /* 0x3f0000003131c820 */ /* 0x000fe20000400000 */
[----:B------:R-:W1:Y:S01]  /*2ce0*/  MUFU.EX2 R45, R45 ;  /* 0x0000002d002d7308 */ /* 0x000e620000000800 */
[----:B--2---:R-:W-:Y:S01]  /*2cf0*/  @!P5 FMUL R41, R41, R41 ;  /* 0x000000292929d220 */ /* 0x004fe20000400000 */
[----:B------:R-:W-:Y:S01]  /*2d00*/  FSETP.GEU.AND P5, PT, R65, -126, PT ;  /* 0xc2fc00004100780b */ /* 0x000fe20003fae000 */
[--C-:B------:R-:W-:Y:S01]  /*2d10*/  FFMA R133, R58, UR22, -R25.reuse ;  /* 0x000000163a857c23 */ /* 0x100fe20008000819 */
        /* <DEDUP_REMOVED lines=8> */
[--C-:B------:R-:W-:Y:S01]  /*2da0*/  FFMA R130, R50, UR18, -R25.reuse ;  /* 0x0000001232827c23 */ /* 0x100fe20008000819 */
[--C-:B------:R-:W-:Y:S01]  /*2db0*/  FFMA R131, R51, UR19, -R25.reuse ;  /* 0x0000001333837c23 */ /* 0x100fe20008000819 */
[--C-:B------:R-:W-:Y:S01]  /*2dc0*/  FFMA R54, R55, UR21, -R25.reuse ;  /* 0x0000001537367c23 */ /* 0x100fe20008000819 */
[----:B------:R-:W-:Y:S01]  /*2dd0*/  @!P5 FMUL R65, R65, 0.5 ;  /* 0x3f0000004141d820 */ /* 0x000fe20000400000 */
[----:B------:R-:W3:Y:S01]  /*2de0*/  MUFU.EX2 R49, R49 ;  /* 0x0000003100317308 */ /* 0x000ee20000000800 */
[----:B-1----:R-:W-:Y:S01]  /*2df0*/  @!P2 FMUL R45, R45, R45 ;  /* 0x0000002d2d2da220 */ /* 0x002fe20000400000 */
[----:B------:R-:W-:Y:S01]  /*2e00*/  FSETP.GEU.AND P2, PT, R69, -126, PT ;  /* 0xc2fc00004500780b */ /* 0x000fe20003f4e000 */
[--C-:B------:R-:W-:Y:S01]  /*2e10*/  FFMA R59, R59, UR23, -R25.reuse ;  /* 0x000000173b3b7c23 */ /* 0x100fe20008000819 */
[--C-:B------:R-:W-:Y:S01]  /*2e20*/  FFMA R58, R62, UR24, -R25.reuse ;  /* 0x000000183e3a7c23 */ /* 0x100fe20008000819 */
[--C-:B------:R-:W-:Y:S01]  /*2e30*/  FFMA R63, R63, UR25, -R25.reuse ;  /* 0x000000193f3f7c23 */ /* 0x100fe20008000819 */
        /* <DEDUP_REMOVED lines=22> */
[----:B------:R-:W-:-:S03]  /*2fa0*/  FFMA R87, R87, UR33, -R25 ;  /* 0x0000002157577c23 */ /* 0x000fc60008000819 */
[----:B------:R-:W-:Y:S01]  /*2fb0*/  @!P4 FMUL R24, R24, 0.5 ;  /* 0x3f0000001818c820 */ /* 0x000fe20000400000 */
[----:B------:R-:W1:Y:S01]  /*2fc0*/  MUFU.EX2 R65, R69 ;  /* 0x0000004500417308 */ /* 0x000e620000000800 */
[----:B--2---:R-:W-:Y:S01]  /*2fd0*/  @!P5 FMUL R73, R73, R73 ;  /* 0x000000494949d220 */ /* 0x004fe20000400000 */
[----:B------:R-:W-:-:S05]  /*2fe0*/  FSETP.GEU.AND P5, PT, R57, -126, PT ;  /* 0xc2fc00003900780b */ /* 0x000fca0003fae000 */
[----:B------:R-:W-:Y:S01]  /*2ff0*/  @!P6 FMUL R60, R60, 0.5 ;  /* 0x3f0000003c3ce820 */ /* 0x000fe20000400000 */
[----:B------:R-:W2:Y:S01]  /*3000*/  MUFU.EX2 R61, R61 ;  /* 0x0000003d003d7308 */ /* 0x000ea20000000800 */
[----:B---3--:R-:W-:Y:S01]  /*3010*/  @!P1 FMUL R64, R64, R64 ;  /* 0x0000004040409220 */ /* 0x008fe20000400000 */
[----:B------:R-:W-:-:S05]  /*3020*/  FSETP.GEU.AND P1, PT, R56, -126, PT ;  /* 0xc2fc00003800780b */ /* 0x000fca0003f2e000 */
[----:B------:R-:W-:Y:S01]  /*3030*/  @!P5 FMUL R57, R57, 0.5 ;  /* 0x3f0000003939d820 */ /* 0x000fe20000400000 */
[----:B------:R3:W4:Y:S01]  /*3040*/  MUFU.EX2 R68, R24 ;  /* 0x0000001800447308 */ /* 0x0007220000000800 */
[----:B-1----:R-:W-:Y:S01]  /*3050*/  @!P2 FMUL R65, R65, R65 ;  /* 0x000000414141a220 */ /* 0x002fe20000400000 */
[----:B------:R-:W-:-:S05]  /*3060*/  FSETP.GEU.AND P2, PT, R53, -126, PT ;  /* 0xc2fc00003500780b */ /* 0x000fca0003f4e000 */
[----:B------:R-:W-:Y:S01]  /*3070*/  @!P1 FMUL R56, R56, 0.5 ;  /* 0x3f00000038389820 */ /* 0x000fe20000400000 */
[----:B------:R-:W1:Y:S01]  /*3080*/  MUFU.EX2 R60, R60 ;  /* 0x0000003c003c7308 */ /* 0x000e620000000800 */
[----:B--2---:R-:W-:Y:S01]  /*3090*/  @!P3 FMUL R61, R61, R61 ;  /* 0x0000003d3d3db220 */ /* 0x004fe20000400000 */
[----:B------:R-:W-:Y:S01]  /*30a0*/  FSETP.GEU.AND P3, PT, R26, -126, PT ;  /* 0xc2fc00001a00780b */ /* 0x000fe20003f6e000 */
[--C-:B---3--:R-:W-:Y:S01]  /*30b0*/  FFMA R24, R30, UR8, -R25.reuse ;  /* 0x000000081e187c23 */ /* 0x108fe20008000819 */
[----:B------:R-:W-:Y:S02]  /*30c0*/  ULDC UR8, c[0x0][0x604] ;  /* 0x0001810000087ab9 */ /* 0x000fe40000000800 */
[----:B------:R-:W-:Y:S01]  /*30d0*/  FFMA R86, R86, UR8, -R25 ;  /* 0x0000000856567c23 */ /* 0x000fe20008000819 */
[----:B------:R-:W-:Y:S01]  /*30e0*/  @!P2 FMUL R53, R53, 0.5 ;  /* 0x3f0000003535a820 */ /* 0x000fe20000400000 */
[----:B------:R-:W2:Y:S01]  /*30f0*/  MUFU.EX2 R57, R57 ;  /* 0x0000003900397308 */ /* 0x000ea20000000800 */
[----:B----4-:R-:W-:Y:S01]  /*3100*/  @!P4 FMUL R68, R68, R68 ;  /* 0x000000444444c220 */ /* 0x010fe20000400000 */
[----:B------:R-:W-:-:S05]  /*3110*/  FSETP.GEU.AND P4, PT, R27, -126, PT ;  /* 0xc2fc00001b00780b */ /* 0x000fca0003f8e000 */
[----:B------:R-:W-:Y:S01]  /*3120*/  @!P3 FMUL R26, R26, 0.5 ;  /* 0x3f0000001a1ab820 */ /* 0x000fe20000400000 */
[----:B------:R-:W3:Y:S01]  /*3130*/  MUFU.EX2 R56, R56 ;  /* 0x0000003800387308 */ /* 0x000ee20000000800 */
[----:B-1----:R-:W-:Y:S01]  /*3140*/  @!P6 FMUL R60, R60, R60 ;  /* 0x0000003c3c3ce220 */ /* 0x002fe20000400000 */
[----:B------:R-:W-:-:S05]  /*3150*/  FSETP.GEU.AND P6, PT, R24, -126, PT ;  /* 0xc2fc00001800780b */ /* 0x000fca0003fce000 */
[----:B------:R-:W-:Y:S01]  /*3160*/  @!P4 FMUL R27, R27, 0.5 ;  /* 0x3f0000001b1bc820 */ /* 0x000fe20000400000 */
[----:B------:R-:W1:Y:S01]  /*3170*/  MUFU.EX2 R53, R53 ;  /* 0x0000003500357308 */ /* 0x000e620000000800 */
[----:B--2---:R-:W-:-:S07]  /*3180*/  @!P5 FMUL R57, R57, R57 ;  /* 0x000000393939d220 */ /* 0x004fce0000400000 */
[----:B------:R2:W4:Y:S01]  /*3190*/  MUFU.EX2 R69, R26 ;  /* 0x0000001a00457308 */ /* 0x0005220000000800 */
[----:B---3--:R-:W-:Y:S01]  /*31a0*/  @!P1 FMUL R56, R56, R56 ;  /* 0x0000003838389220 */ /* 0x008fe20000400000 */
[----:B------:R-:W-:-:S06]  /*31b0*/  FSETP.GEU.AND P1, PT, R76, -126, PT ;  /* 0xc2fc00004c00780b */ /* 0x000fcc0003f2e000 */
[----:B------:R-:W3:Y:S01]  /*31c0*/  MUFU.EX2 R30, R27 ;  /* 0x0000001b001e7308 */ /* 0x000ee20000000800 */
[----:B--2---:R-:W-:Y:S01]  /*31d0*/  P2R R26, PR, RZ, 0x40 ;  /* 0x00000040ff1a7803 */ /* 0x004fe20000000000 */
[----:B------:R-:W2:Y:S01]  /*31e0*/  SYNCS.PHASECHK.TRANS64.TRYWAIT P6, [R2+URZ+0x16808], R89 ;  /* 0x01680859020075a7 */ /* 0x000ea200080c017f */
[----:B-1----:R-:W-:Y:S01]  /*31f0*/  @!P2 FMUL R53, R53, R53 ;  /* 0x000000353535a220 */ /* 0x002fe20000400000 */
[----:B------:R-:W-:Y:S02]  /*3200*/  FSETP.GEU.AND P2, PT, R77, -126, PT ;  /* 0xc2fc00004d00780b */ /* 0x000fe40003f4e000 */
[----:B------:R-:W-:Y:S01]  /*3210*/  ISETP.NE.AND P5, PT, R26, RZ, PT ;  /* 0x000000ff1a00720c */ /* 0x000fe20003fa5270 */
[----:B------:R-:W-:Y:S01]  /*3220*/  @!P1 FMUL R76, R76, 0.5 ;  /* 0x3f0000004c4c9820 */ /* 0x000fe20000400000 */
[----:B----4-:R-:W-:Y:S01]  /*3230*/  @!P3 FMUL R69, R69, R69 ;  /* 0x000000454545b220 */ /* 0x010fe20000400000 */
[----:B------:R-:W-:Y:S02]  /*3240*/  FSETP.GEU.AND P3, PT, R80, -126, PT ;  /* 0xc2fc00005000780b */ /* 0x000fe40003f6e000 */
[----:B------:R1:W4:Y:S01]  /*3250*/  MUFU.EX2 R34, R76 ;  /* 0x0000004c00227308 */ /* 0x0003220000000800 */
[----:B---3--:R-:W-:Y:S01]  /*3260*/  @!P4 FMUL R30, R30, R30 ;  /* 0x0000001e1e1ec220 */ /* 0x008fe20000400000 */
[----:B------:R-:W-:-:S06]  /*3270*/  FSETP.GEU.AND P4, PT, R81, -126, PT ;  /* 0xc2fc00005100780b */ /* 0x000fcc0003f8e000 */
[----:B------:R-:W-:Y:S01]  /*3280*/  @!P5 FMUL R24, R24, 0.5 ;  /* 0x3f0000001818d820 */ /* 0x000fe20000400000 */
[----:B------:R-:W-:Y:S01]  /*3290*/  @!P2 FMUL R77, R77, 0.5 ;  /* 0x3f0000004d4da820 */ /* 0x000fe20000400000 */
[----:B------:R-:W-:Y:S01]  /*32a0*/  FSETP.GEU.AND P5, PT, R88, -126, PT ;  /* 0xc2fc00005800780b */ /* 0x000fe20003fae000 */
[----:B------:R-:W-:Y:S01]  /*32b0*/  @!P3 FMUL R80, R80, 0.5 ;  /* 0x3f0000005050b820 */ /* 0x000fe20000400000 */
[----:B------:R1:W3:Y:S03]  /*32c0*/  MUFU.EX2 R31, R24 ;  /* 0x00000018001f7308 */ /* 0x0002e60000000800 */
[----:B------:R-:W-:-:S05]  /*32d0*/  @!P4 FMUL R81, R81, 0.5 ;  /* 0x3f0000005151c820 */ /* 0x000fca0000400000 */
[----:B------:R1:W1:Y:S08]  /*32e0*/  MUFU.EX2 R35, R77 ;  /* 0x0000004d00237308 */ /* 0x0002700000000800 */
[----:B------:R1:W1:Y:S08]  /*32f0*/  MUFU.EX2 R38, R80 ;  /* 0x0000005000267308 */ /* 0x0002700000000800 */
[----:B------:R1:W1:Y:S01]  /*3300*/  MUFU.EX2 R39, R81 ;  /* 0x0000005100277308 */ /* 0x0002620000000800 */
[----:B--234-:R-:W-:Y:S05]  /*3310*/  @!P6 BRA `(.L_x_23) ;  /* 0x0000007400c0e947 */ /* 0x01cfea0003800000 */
.L_x_72:
[----:B------:R-:W-:Y:S01]  /*3320*/  ISETP.NE.AND P6, PT, R26, RZ, PT ;  /* 0x000000ff1a00720c */ /* 0x000fe20003fc5270 */
[----:B------:R-:W-:Y:S01]  /*3330*/  @!P1 FMUL R34, R34, R34 ;  /* 0x0000002222229220 */ /* 0x000fe20000400000 */
[----:B-1----:R-:W-:Y:S01]  /*3340*/  F2FP.F16.F32.PACK_AB R24, R20, R15 ;  /* 0x0000000f1418723e */ /* 0x002fe200000000ff */
[----:B------:R-:W-:Y:S01]  /*3350*/  UIADD3 UR4, UR5, 0x500, URZ ;  /* 0x0000050005047890 */ /* 0x000fe2000fffe03f */
[----:B------:R-:W-:Y:S01]  /*3360*/  F2FP.F16.F32.PACK_AB R26, R14, R21 ;  /* 0x000000150e1a723e */ /* 0x000fe200000000ff */
[----:B------:R-:W-:Y:S01]  /*3370*/  UMOV UR11, 0xc0000010 ;  /* 0xc0000010000b7882 */ /* 0x000fe20000000000 */
[----:B------:R-:W-:Y:S01]  /*3380*/  F2FP.F16.F32.PACK_AB R25, R30, R69 ;  /* 0x000000451e19723e */ /* 0x000fe200000000ff */
[----:B------:R-:W-:Y:S01]  /*3390*/  UIADD3 UR6, UR5, 0x600, URZ ;  /* 0x0000060005067890 */ /* 0x000fe2000fffe03f */
[----:B------:R-:W-:Y:S01]  /*33a0*/  @!P5 FMUL R88, R88, 0.5 ;  /* 0x3f0000005858d820 */ /* 0x000fe20000400000 */
[----:B------:R-:W-:Y:S01]  /*33b0*/  UMOV UR7, 0xc0000010 ;  /* 0xc000001000077882 */ /* 0x000fe20000000000 */
[----:B------:R-:W-:Y:S01]  /*33c0*/  UMOV UR10, UR4 ;  /* 0x00000004000a7c82 */ /* 0x000fe20008000000 */
[----:B------:R-:W-:Y:S01]  /*33d0*/  UIADD3 UR8, UR5, 0x700, URZ ;  /* 0x0000070005087890 */ /* 0x000fe2000fffe03f */
[----:B------:R-:W1:Y:S01]  /*33e0*/  MUFU.EX2 R42, R88 ;  /* 0x00000058002a7308 */ /* 0x000e620000000800 */
[----:B------:R-:W-:Y:S01]  /*33f0*/  @!P6 FMUL R31, R31, R31 ;  /* 0x0000001f1f1fe220 */ /* 0x000fe20000400000 */
[----:B------:R-:W-:Y:S01]  /*3400*/  UIADD3 UR4, UR5, 0x800, URZ ;  /* 0x0000080005047890 */ /* 0x000fe2000fffe03f */
[----:B------:R-:W-:Y:S01]  /*3410*/  @!P2 FMUL R35, R35, R35 ;  /* 0x000000232323a220 */ /* 0x000fe20000400000 */
[----:B------:R-:W-:Y:S01]  /*3420*/  @!P3 FMUL R38, R38, R38 ;  /* 0x000000262626b220 */ /* 0x000fe20000400000 */
[----:B------:R-:W-:Y:S01]  /*3430*/  @!P4 FMUL R39, R39, R39 ;  /* 0x000000272727c220 */ /* 0x000fe20000400000 */
[----:B------:R-:W-:Y:S01]  /*3440*/  F2FP.F16.F32.PACK_AB R27, R34, R31 ;  /* 0x0000001f221b723e */ /* 0x000fe200000000ff */
[----:B------:R-:W-:Y:S01]  /*3450*/  FADD R15, R15, R48 ;  /* 0x000000300f0f7221 */ /* 0x000fe20000000000 */
[----:B------:R-:W-:Y:S01]  /*3460*/  FSETP.GEU.AND P1, PT, R43, -126, PT ;  /* 0xc2fc00002b00780b */ /* 0x000fe20003f2e000 */
[----:B------:R-:W-:Y:S01]  /*3470*/  FADD R20, R20, R45 ;  /* 0x0000002d14147221 */ /* 0x000fe20000000000 */
[----:B------:R-:W-:Y:S01]  /*3480*/  WARPGROUP.ARRIVE ;  /* 0x00000000000079c5 */ /* 0x000fe20000000000 */
[----:B------:R-:W-:Y:S01]  /*3490*/  FSETP.GEU.AND P2, PT, R46, -126, PT ;  /* 0xc2fc00002e00780b */ /* 0x000fe20003f4e000 */
[----:B------:R-:W-:Y:S01]  /*34a0*/  FADD R21, R21, R52 ;  /* 0x0000003415157221 */ /* 0x000fe20000000000 */
[----:B------:R-:W-:-:S02]  /*34b0*/  FSETP.GEU.AND P3, PT, R47, -126, PT ;  /* 0xc2fc00002f00780b */ /* 0x000fc40003f6e000 */
[----:B------:R-:W-:Y:S01]  /*34c0*/  FSETP.GEU.AND P6, PT, R129, -126, PT ;  /* 0xc2fc00008100780b */ /* 0x000fe20003fce000 */
[----:B------:R-:W-:Y:S01]  /*34d0*/  HGMMA.64x16x16.F32 R120, R24, gdesc[UR8].tnspB, RZ, !UPT, gsb0 ;  /* 0x4020000818787df0 */ /* 0x000fe2000c0008ff */
[----:B------:R-:W-:Y:S01]  /*34e0*/  UMOV UR10, UR8 ;  /* 0x00000008000a7c82 */ /* 0x000fe20008000000 */
[----:B------:R-:W-:Y:S01]  /*34f0*/  UMOV UR11, 0xc0000010 ;  /* 0xc0000010000b7882 */ /* 0x000fe20000000000 */
[----:B-1----:R-:W-:Y:S01]  /*3500*/  @!P5 FMUL R42, R42, R42 ;  /* 0x0000002a2a2ad220 */ /* 0x002fe20000400000 */
[----:B------:R-:W-:Y:S01]  /*3510*/  UIADD3 UR8, UR5, 0x720, URZ ;  /* 0x0000072005087890 */ /* 0x000fe2000fffe03f */
[----:B------:R-:W-:Y:S01]  /*3520*/  @!P1 FMUL R43, R43, 0.5 ;  /* 0x3f0000002b2b9820 */ /* 0x000fe20000400000 */
[----:B------:R-:W-:Y:S02]  /*3530*/  FSETP.GEU.AND P4, PT, R130, -126, PT ;  /* 0xc2fc00008200780b */ /* 0x000fe40003f8e000 */
[----:B------:R-:W-:Y:S01]  /*3540*/  @!P2 FMUL R46, R46, 0.5 ;  /* 0x3f0000002e2ea820 */ /* 0x000fe20000400000 */
[----:B------:R-:W-:Y:S01]  /*3550*/  FSETP.GEU.AND P5, PT, R131, -126, PT ;  /* 0xc2fc00008300780b */ /* 0x000fe20003fae000 */
[----:B------:R-:W-:Y:S01]  /*3560*/  @!P3 FMUL R47, R47, 0.5 ;  /* 0x3f0000002f2fb820 */ /* 0x000fe20000400000 */
[----:B------:R-:W1:Y:S01]  /*3570*/  MUFU.EX2 R43, R43 ;  /* 0x0000002b002b7308 */ /* 0x000e620000000800 */
[----:B------:R-:W-:-:S07]  /*3580*/  @!P6 FMUL R129, R129, 0.5 ;  /* 0x3f0000008181e820 */ /* 0x000fce0000400000 */
[----:B------:R-:W3:Y:S01]  /*3590*/  MUFU.EX2 R50, R129 ;  /* 0x0000008100327308 */ /* 0x000ee20000000800 */
[----:B------:R-:W-:Y:S02]  /*35a0*/  @!P4 FMUL R130, R130, 0.5 ;  /* 0x3f0000008282c820 */ /* 0x000fe40000400000 */
[----:B------:R-:W-:-:S05]  /*35b0*/  @!P5 FMUL R131, R131, 0.5 ;  /* 0x3f0000008383d820 */ /* 0x000fca0000400000 */
[----:B------:R-:W4:Y:S01]  /*35c0*/  MUFU.EX2 R46, R46 ;  /* 0x0000002e002e7308 */ /* 0x000f220000000800 */
[----:B-1----:R-:W-:Y:S01]  /*35d0*/  @!P1 FMUL R43, R43, R43 ;  /* 0x0000002b2b2b9220 */ /* 0x002fe20000400000 */
[----:B------:R-:W-:-:S06]  /*35e0*/  FSETP.GEU.AND P1, PT, R54, -126, PT ;  /* 0xc2fc00003600780b */ /* 0x000fcc0003f2e000 */
[----:B------:R-:W1:Y:S01]  /*35f0*/  MUFU.EX2 R47, R47 ;  /* 0x0000002f002f7308 */ /* 0x000e620000000800 */
[----:B---3--:R-:W-:Y:S01]  /*3600*/  @!P6 FMUL R50, R50, R50 ;  /* 0x000000323232e220 */ /* 0x008fe20000400000 */
[----:B------:R-:W-:Y:S01]  /*3610*/  FSETP.GEU.AND P6, PT, R132, -126, PT ;  /* 0xc2fc00008400780b */ /* 0x000fe20003fce000 */
[----:B------:R-:W-:Y:S02]  /*3620*/  WARPGROUP.DEPBAR.LE gsb0, 0x0 ;  /* 0x00008000000079c5 */ /* 0x000fe40000010000 */
[----:B------:R-:W-:Y:S01]  /*3630*/  WARPGROUP.ARRIVE ;  /* 0x00000000000079c5 */ /* 0x000fe20000000000 */
[----:B----4-:R-:W-:Y:S01]  /*3640*/  @!P2 FMUL R46, R46, R46 ;  /* 0x0000002e2e2ea220 */ /* 0x010fe20000400000 */
[----:B------:R-:W-:Y:S01]  /*3650*/  @!P1 FMUL R54, R54, 0.5 ;  /* 0x3f00000036369820 */ /* 0x000fe20000400000 */
[----:B------:R-:W3:Y:S01]  /*3660*/  MUFU.EX2 R51, R130 ;  /* 0x0000008200337308 */ /* 0x000ee20000000800 */
[----:B------:R-:W-:Y:S02]  /*3670*/  FSETP.GEU.AND P2, PT, R133, -126, PT ;  /* 0xc2fc00008500780b */ /* 0x000fe40003f4e000 */
[----:B------:R-:W-:Y:S01]  /*3680*/  HGMMA.64x16x16.F32 R112, R24, gdesc[UR4].tnspB, RZ, !UPT, gsb0 ;  /* 0x4020000418707df0 */ /* 0x000fe2000c0008ff */
[----:B------:R-:W-:Y:S01]  /*3690*/  UIADD3 UR6, UR5, 0x900, URZ ;  /* 0x0000090005067890 */ /* 0x000fe2000fffe03f */
[----:B-1----:R-:W-:Y:S01]  /*36a0*/  @!P3 FMUL R47, R47, R47 ;  /* 0x0000002f2f2fb220 */ /* 0x002fe20000400000 */
[----:B------:R-:W-:Y:S01]  /*36b0*/  UMOV UR7, 0xc0000010 ;  /* 0xc000001000077882 */ /* 0x000fe20000000000 */
[----:B------:R-:W-:Y:S01]  /*36c0*/  @!P6 FMUL R132, R132, 0.5 ;  /* 0x3f0000008484e820 */ /* 0x000fe20000400000 */
[----:B------:R-:W1:Y:S01]  /*36d0*/  MUFU.EX2 R62, R131 ;  /* 0x00000083003e7308 */ /* 0x000e620000000800 */
[----:B------:R-:W-:-:S05]  /*36e0*/  FSETP.GEU.AND P3, PT, R59, -126, PT ;  /* 0xc2fc00003b00780b */ /* 0x000fca0003f6e000 */
[----:B------:R-:W-:Y:S02]  /*36f0*/  @!P2 FMUL R133, R133, 0.5 ;  /* 0x3f0000008585a820 */ /* 0x000fe40000400000 */
[----:B------:R-:W4:Y:S01]  /*3700*/  MUFU.EX2 R55, R132 ;  /* 0x0000008400377308 */ /* 0x000f220000000800 */
[----:B---3--:R-:W-:Y:S01]  /*3710*/  @!P4 FMUL R51, R51, R51 ;  /* 0x000000333333c220 */ /* 0x008fe20000400000 */
[----:B------:R-:W-:-:S04]  /*3720*/  FSETP.GEU.AND P4, PT, R58, -126, PT ;  /* 0xc2fc00003a00780b */ /* 0x000fc80003f8e000 */
[----:B------:R-:W-:Y:S02]  /*3730*/  @!P3 FMUL R59, R59, 0.5 ;  /* 0x3f0000003b3bb820 */ /* 0x000fe40000400000 */
[----:B------:R-:W3:Y:S01]  /*3740*/  MUFU.EX2 R54, R54 ;  /* 0x0000003600367308 */ /* 0x000ee20000000800 */
[----:B-1----:R-:W-:Y:S01]  /*3750*/  @!P5 FMUL R62, R62, R62 ;  /* 0x0000003e3e3ed220 */ /* 0x002fe20000400000 */
[----:B------:R-:W-:-:S05]  /*3760*/  FSETP.GEU.AND P5, PT, R63, -126, PT ;  /* 0xc2fc00003f00780b */ /* 0x000fca0003fae000 */
[----:B------:R-:W-:Y:S01]  /*3770*/  @!P4 FMUL R58, R58, 0.5 ;  /* 0x3f0000003a3ac820 */ /* 0x000fe20000400000 */
[----:B------:R-:W1:Y:S01]  /*3780*/  MUFU.EX2 R76, R133 ;  /* 0x00000085004c7308 */ /* 0x000e620000000800 */
[----:B----4-:R-:W-:Y:S01]  /*3790*/  @!P6 FMUL R55, R55, R55 ;  /* 0x000000373737e220 */ /* 0x010fe20000400000 */
[----:B------:R-:W-:-:S05]  /*37a0*/  FSETP.GEU.AND P6, PT, R84, -126, PT ;  /* 0xc2fc00005400780b */ /* 0x000fca0003fce000 */
[----:B------:R-:W-:Y:S01]  /*37b0*/  @!P5 FMUL R63, R63, 0.5 ;  /* 0x3f0000003f3fd820 */ /* 0x000fe20000400000 */
[----:B------:R-:W4:Y:S01]  /*37c0*/  MUFU.EX2 R77, R59 ;  /* 0x0000003b004d7308 */ /* 0x000f220000000800 */
[----:B---3--:R-:W-:Y:S01]  /*37d0*/  @!P1 FMUL R54, R54, R54 ;  /* 0x0000003636369220 */ /* 0x008fe20000400000 */
[----:B------:R-:W-:Y:S01]  /*37e0*/  FSETP.GEU.AND P1, PT, R66, -126, PT ;  /* 0xc2fc00004200780b */ /* 0x000fe20003f2e000 */
[----:B------:R-:W-:Y:S02]  /*37f0*/  WARPGROUP.DEPBAR.LE gsb0, 0x0 ;  /* 0x00008000000079c5 */ /* 0x000fe40000010000 */
[----:B------:R-:W-:-:S03]  /*3800*/  WARPGROUP.ARRIVE ;  /* 0x00000000000079c5 */ /* 0x000fc60000000000 */
[----:B------:R-:W3:Y:S01]  /*3810*/  MUFU.EX2 R58, R58 ;  /* 0x0000003a003a7308 */ /* 0x000ee20000000800 */
[----:B-1----:R-:W-:Y:S01]  /*3820*/  @!P2 FMUL R76, R76, R76 ;  /* 0x0000004c4c4ca220 */ /* 0x002fe20000400000 */
[----:B------:R-:W-:Y:S01]  /*3830*/  FSETP.GEU.AND P2, PT, R67, -126, PT ;  /* 0xc2fc00004300780b */ /* 0x000fe20003f4e000 */
[----:B------:R-:W-:Y:S01]  /*3840*/  @!P6 FMUL R84, R84, 0.5 ;  /* 0x3f0000005454e820 */ /* 0x000fe20000400000 */
[----:B------:R-:W-:Y:S01]  /*3850*/  HGMMA.64x16x16.F32 R104, R24, gdesc[UR8].tnspB, RZ, !UPT, gsb0 ;  /* 0x4020000818687df0 */ /* 0x000fe2000c0008ff */
[----:B------:R-:W-:Y:S01]  /*3860*/  UMOV UR10, UR4 ;  /* 0x00000004000a7c82 */ /* 0x000fe20008000000 */
[----:B------:R-:W-:Y:S01]  /*3870*/  UMOV UR11, 0xc0000010 ;  /* 0xc0000010000b7882 */ /* 0x000fe20000000000 */
[----:B------:R-:W-:Y:S01]  /*3880*/  UIADD3 UR4, UR5, 0x520, URZ ;  /* 0x0000052005047890 */ /* 0x000fe2000fffe03f */
[----:B------:R-:W1:Y:S01]  /*3890*/  MUFU.EX2 R63, R63 ;  /* 0x0000003f003f7308 */ /* 0x000e620000000800 */
[----:B----4-:R-:W-:Y:S01]  /*38a0*/  @!P3 FMUL R77, R77, R77 ;  /* 0x0000004d4d4db220 */ /* 0x010fe20000400000 */
[----:B------:R-:W-:Y:S01]  /*38b0*/  FSETP.GEU.AND P3, PT, R70, -126, PT ;  /* 0xc2fc00004600780b */ /* 0x000fe20003f6e000 */
[----:B------:R-:W-:Y:S01]  /*38c0*/  @!P1 FMUL R66, R66, 0.5 ;  /* 0x3f00000042429820 */ /* 0x000fe20000400000 */
[----:B------:R-:W-:Y:S01]  /*38d0*/  FADD R69, R69, R76 ;  /* 0x0000004c45457221 */ /* 0x000fe20000000000 */
[----:B------:R-:W-:-:S02]  /*38e0*/  FADD R30, R30, R77 ;  /* 0x0000004d1e1e7221 */ /* 0x000fc40000000000 */
[----:B------:R-:W-:Y:S01]  /*38f0*/  @!P2 FMUL R67, R67, 0.5 ;  /* 0x3f0000004343a820 */ /* 0x000fe20000400000 */
[----:B---3--:R-:W-:Y:S01]  /*3900*/  @!P4 FMUL R58, R58, R58 ;  /* 0x0000003a3a3ac220 */ /* 0x008fe20000400000 */
[----:B------:R-:W-:Y:S01]  /*3910*/  FSETP.GEU.AND P4, PT, R71, -126, PT ;  /* 0xc2fc00004700780b */ /* 0x000fe20003f8e000 */
[----:B------:R-:W3:Y:S02]  /*3920*/  MUFU.EX2 R66, R66 ;  /* 0x0000004200427308 */ /* 0x000ee40000000800 */
[----:B------:R-:W-:-:S03]  /*3930*/  FADD R31, R31, R58 ;  /* 0x0000003a1f1f7221 */ /* 0x000fc60000000000 */
[----:B------:R-:W-:Y:S01]  /*3940*/  @!P3 FMUL R70, R70, 0.5 ;  /* 0x3f0000004646b820 */ /* 0x000fe20000400000 */
[----:B-1----:R-:W-:Y:S02]  /*3950*/  @!P5 FMUL R63, R63, R63 ;  /* 0x0000003f3f3fd220 */ /* 0x002fe40000400000 */
[----:B------:R-:W1:Y:S01]  /*3960*/  MUFU.EX2 R67, R67 ;  /* 0x0000004300437308 */ /* 0x000e620000000800 */
[----:B------:R-:W-:Y:S01]  /*3970*/  FSETP.GEU.AND P5, PT, R74, -126, PT ;  /* 0xc2fc00004a00780b */ /* 0x000fe20003fae000 */
[----:B------:R-:W-:Y:S02]  /*3980*/  FADD R34, R34, R63 ;  /* 0x0000003f22227221 */ /* 0x000fe40000000000 */
[----:B------:R-:W-:-:S04]  /*3990*/  @!P4 FMUL R71, R71, 0.5 ;  /* 0x3f0000004747c820 */ /* 0x000fc80000400000 */
[----:B------:R-:W4:Y:S01]  /*39a0*/  MUFU.EX2 R70, R70 ;  /* 0x0000004600467308 */ /* 0x000f220000000800 */
[----:B---3--:R-:W-:Y:S01]  /*39b0*/  @!P1 FMUL R66, R66, R66 ;  /* 0x0000004242429220 */ /* 0x008fe20000400000 */
[----:B------:R-:W-:-:S04]  /*39c0*/  ISETP.GE.AND P1, PT, R128, 0x81, PT ;  /* 0x000000818000780c */ /* 0x000fc80003f26270 */
[----:B------:R-:W-:Y:S02]  /*39d0*/  @!P5 FMUL R74, R74, 0.5 ;  /* 0x3f0000004a4ad820 */ /* 0x000fe40000400000 */
[----:B------:R-:W3:Y:S01]  /*39e0*/  MUFU.EX2 R71, R71 ;  /* 0x0000004700477308 */ /* 0x000ee20000000800 */
[----:B-1----:R-:W-:Y:S01]  /*39f0*/  @!P2 FMUL R67, R67, R67 ;  /* 0x000000434343a220 */ /* 0x002fe20000400000 */
[----:B------:R-:W-:Y:S01]  /*3a00*/  FSETP.GEU.AND P2, PT, R78, -126, PT ;  /* 0xc2fc00004e00780b */ /* 0x000fe20003f4e000 */
[----:B------:R-:W-:Y:S02]  /*3a10*/  WARPGROUP.DEPBAR.LE gsb0, 0x0 ;  /* 0x00008000000079c5 */ /* 0x000fe40000010000 */
[----:B------:R-:W-:-:S03]  /*3a20*/  WARPGROUP.ARRIVE ;  /* 0x00000000000079c5 */ /* 0x000fc60000000000 */
[----:B------:R-:W1:Y:S01]  /*3a30*/  MUFU.EX2 R59, R84 ;  /* 0x00000054003b7308 */ /* 0x000e620000000800 */
[----:B----4-:R-:W-:Y:S01]  /*3a40*/  @!P3 FMUL R70, R70, R70 ;  /* 0x000000464646b220 */ /* 0x010fe20000400000 */
[----:B------:R-:W-:Y:S01]  /*3a50*/  FSETP.GEU.AND P3, PT, R79, -126, PT ;  /* 0xc2fc00004f00780b */ /* 0x000fe20003f6e000 */
[----:B------:R-:W-:Y:S01]  /*3a60*/  HGMMA.64x16x16.F32 R96, R24, gdesc[UR8].tnspB, RZ, !UPT, gsb0 ;  /* 0x4020000818607df0 */ /* 0x000fe2000c0008ff */
[----:B------:R-:W-:Y:S01]  /*3a70*/  UMOV UR10, UR4 ;  /* 0x00000004000a7c82 */ /* 0x000fe20008000000 */
[----:B------:R-:W-:Y:S01]  /*3a80*/  UMOV UR11, 0xc0000010 ;  /* 0xc0000010000b7882 */ /* 0x000fe20000000000 */
[----:B------:R-:W-:Y:S01]  /*3a90*/  UIADD3 UR4, UR5, 0x820, URZ ;  /* 0x0000082005047890 */ /* 0x000fe2000fffe03f */
[----:B------:R-:W-:Y:S01]  /*3aa0*/  @!P2 FMUL R78, R78, 0.5 ;  /* 0x3f0000004e4ea820 */ /* 0x000fe20000400000 */
[----:B---3--:R-:W-:Y:S01]  /*3ab0*/  @!P4 FMUL R71, R71, R71 ;  /* 0x000000474747c220 */ /* 0x008fe20000400000 */
[----:B------:R-:W3:Y:S01]  /*3ac0*/  MUFU.EX2 R81, R74 ;  /* 0x0000004a00517308 */ /* 0x000ee20000000800 */
[----:B------:R-:W-:-:S05]  /*3ad0*/  FSETP.GEU.AND P4, PT, R85, -126, PT ;  /* 0xc2fc00005500780b */ /* 0x000fca0003f8e000 */
[----:B------:R-:W-:Y:S01]  /*3ae0*/  @!P3 FMUL R79, R79, 0.5 ;  /* 0x3f0000004f4fb820 */ /* 0x000fe20000400000 */
[----:B-1----:R-:W-:Y:S01]  /*3af0*/  @!P6 FMUL R59, R59, R59 ;  /* 0x0000003b3b3be220 */ /* 0x002fe20000400000 */
[----:B------:R-:W-:-:S06]  /*3b00*/  FSETP.GEU.AND P6, PT, R75, -126, PT ;  /* 0xc2fc00004b00780b */ /* 0x000fcc0003fce000 */
[----:B------:R-:W-:Y:S01]  /*3b10*/  @!P4 FMUL R85, R85, 0.5 ;  /* 0x3f0000005555c820 */ /* 0x000fe20000400000 */
[----:B---3--:R-:W-:Y:S01]  /*3b20*/  @!P5 FMUL R81, R81, R81 ;  /* 0x000000515151d220 */ /* 0x008fe20000400000 */
[----:B------:R-:W-:-:S05]  /*3b30*/  FSETP.GEU.AND P5, PT, R82, -126, PT ;  /* 0xc2fc00005200780b */ /* 0x000fca0003fae000 */
[----:B------:R-:W-:-:S08]  /*3b40*/  @!P6 FMUL R75, R75, 0.5 ;  /* 0x3f0000004b4be820 */ /* 0x000fd00000400000 */
[----:B------:R-:W-:Y:S01]  /*3b50*/  @!P5 FMUL R82, R82, 0.5 ;  /* 0x3f0000005252d820 */ /* 0x000fe20000400000 */
[----:B------:R-:W-:Y:S02]  /*3b60*/  WARPGROUP.DEPBAR.LE gsb0, 0x0 ;  /* 0x00008000000079c5 */ /* 0x000fe40000010000 */
[----:B--2---:R-:W-:-:S03]  /*3b70*/  WARPGROUP.ARRIVE ;  /* 0x00000000000079c5 */ /* 0x004fc60000000000 */
[----:B------:R-:W1:Y:S03]  /*3b80*/  MUFU.EX2 R82, R82 ;  /* 0x0000005200527308 */ /* 0x000e660000000800 */
[----:B------:R-:W-:Y:S01]  /*3b90*/  HGMMA.64x16x16.F32 R88, R24, gdesc[UR4].tnspB, RZ, !UPT, gsb0 ;  /* 0x4020000418587df0 */ /* 0x000fe2000c0008ff */
[----:B------:R-:W-:Y:S01]  /*3ba0*/  UIADD3 UR6, UR5, 0x620, URZ ;  /* 0x0000062005067890 */ /* 0x000fe2000fffe03f */
[----:B------:R-:W-:Y:S01]  /*3bb0*/  UMOV UR7, 0xc0000010 ;  /* 0xc000001000077882 */ /* 0x000fe20000000000 */
[----:B-1----:R-:W-:Y:S01]  /*3bc0*/  @!P5 FMUL R82, R82, R82 ;  /* 0x000000525252d220 */ /* 0x002fe20000400000 */
[----:B------:R-:W-:Y:S02]  /*3bd0*/  WARPGROUP.DEPBAR.LE gsb0, 0x0 ;  /* 0x00008000000079c5 */ /* 0x000fe40000010000 */
[----:B------:R-:W-:Y:S01]  /*3be0*/  F2FP.F16.F32.PACK_AB R24, R36, R29 ;  /* 0x0000001d2418723e */ /* 0x000fe200000000ff */
[----:B------:R-:W-:Y:S01]  /*3bf0*/  FADD R29, R29, R72 ;  /* 0x000000481d1d7221 */ /* 0x000fe20000000000 */
[----:B------:R-:W-:Y:S01]  /*3c00*/  F2FP.F16.F32.PACK_AB R26, R22, R19 ;  /* 0x00000013161a723e */ /* 0x000fe200000000ff */
[----:B------:R-:W-:Y:S01]  /*3c10*/  FADD R19, R19, R64 ;  /* 0x0000004013137221 */ /* 0x000fe20000000000 */
[----:B------:R-:W-:Y:S01]  /*3c20*/  F2FP.F16.F32.PACK_AB R25, R38, R35 ;  /* 0x000000232619723e */ /* 0x000fe200000000ff */
[----:B------:R-:W-:Y:S01]  /*3c30*/  FADD R36, R36, R73 ;  /* 0x0000004924247221 */ /* 0x000fe20000000000 */
[----:B------:R-:W-:Y:S01]  /*3c40*/  F2FP.F16.F32.PACK_AB R27, R42, R39 ;  /* 0x000000272a1b723e */ /* 0x000fe200000000ff */
[----:B------:R-:W-:Y:S01]  /*3c50*/  FADD R22, R22, R65 ;  /* 0x0000004116167221 */ /* 0x000fe20000000000 */
[----:B------:R-:W-:Y:S01]  /*3c60*/  FADD R35, R35, R66 ;  /* 0x0000004223237221 */ /* 0x000fe20000000000 */
[----:B------:R-:W-:Y:S01]  /*3c70*/  FADD R38, R38, R67 ;  /* 0x0000004326267221 */ /* 0x000fe20000000000 */
[----:B------:R-:W-:Y:S01]  /*3c80*/  WARPGROUP.ARRIVE ;  /* 0x00000000000079c5 */ /* 0x000fe20000000000 */
[----:B------:R-:W-:Y:S01]  /*3c90*/  FADD R39, R39, R70 ;  /* 0x0000004627277221 */ /* 0x000fe20000000000 */
[----:B------:R-:W-:-:S04]  /*3ca0*/  FADD R42, R42, R71 ;  /* 0x000000472a2a7221 */ /* 0x000fc80000000000 */
[----:B------:R-:W-:Y:S01]  /*3cb0*/  HGMMA.64x16x16.F32 R120, R24, gdesc[UR8].tnspB, R120, gsb0 ;  /* 0x4020000818787df0 */ /* 0x000fe20008000878 */
[----:B------:R-:W-:Y:S01]  /*3cc0*/  UMOV UR10, UR8 ;  /* 0x00000008000a7c82 */ /* 0x000fe20008000000 */
[----:B------:R-:W-:Y:S01]  /*3cd0*/  UMOV UR11, 0xc0000010 ;  /* 0xc0000010000b7882 */ /* 0x000fe20000000000 */
[----:B------:R-:W-:Y:S01]  /*3ce0*/  UIADD3 UR8, UR5, 0x740, URZ ;  /* 0x0000074005087890 */ /* 0x000fe2000fffe03f */
[----:B------:R-:W-:Y:S02]  /*3cf0*/  WARPGROUP.DEPBAR.LE gsb0, 0x0 ;  /* 0x00008000000079c5 */ /* 0x000fe40000010000 */
[----:B------:R-:W-:-:S06]  /*3d00*/  WARPGROUP.ARRIVE ;  /* 0x00000000000079c5 */ /* 0x000fcc0000000000 */
[----:B------:R-:W-:Y:S01]  /*3d10*/  HGMMA.64x16x16.F32 R112, R24, gdesc[UR4].tnspB, R112, gsb0 ;  /* 0x4020000418707df0 */ /* 0x000fe20008000870 */
[----:B------:R-:W-:Y:S01]  /*3d20*/  UIADD3 UR6, UR5, 0x920, URZ ;  /* 0x0000092005067890 */ /* 0x000fe2000fffe03f */
[----:B------:R-:W-:Y:S01]  /*3d30*/  UMOV UR7, 0xc0000010 ;  /* 0xc000001000077882 */ /* 0x000fe20000000000 */
[----:B------:R-:W-:Y:S02]  /*3d40*/  WARPGROUP.DEPBAR.LE gsb0, 0x0 ;  /* 0x00008000000079c5 */ /* 0x000fe40000010000 */
[----:B------:R-:W-:-:S06]  /*3d50*/  WARPGROUP.ARRIVE ;  /* 0x00000000000079c5 */ /* 0x000fcc0000000000 */
[----:B------:R-:W-:Y:S01]  /*3d60*/  HGMMA.64x16x16.F32 R104, R24, gdesc[UR8].tnspB, R104, gsb0 ;  /* 0x4020000818687df0 */ /* 0x000fe20008000868 */
[----:B------:R-:W-:Y:S01]  /*3d70*/  UMOV UR10, UR4 ;  /* 0x00000004000a7c82 */ /* 0x000fe20008000000 */
[----:B------:R-:W-:Y:S01]  /*3d80*/  UMOV UR11, 0xc0000010 ;  /* 0xc0000010000b7882 */ /* 0x000fe20000000000 */
[----:B------:R-:W-:Y:S01]  /*3d90*/  UIADD3 UR4, UR5, 0x540, URZ ;  /* 0x0000054005047890 */ /* 0x000fe2000fffe03f */
        /* <DEDUP_REMOVED lines=12> */
[----:B------:R-:W-:Y:S01]  /*3e60*/  F2FP.F16.F32.PACK_AB R24, R37, R28 ;  /* 0x0000001c2518723e */ /* 0x000fe200000000ff */
[----:B------:R-:W-:Y:S01]  /*3e70*/  FADD R28, R28, R61 ;  /* 0x0000003d1c1c7221 */ /* 0x000fe20000000000 */
[C---:B------:R-:W-:Y:S01]  /*3e80*/  F2FP.F16.F32.PACK_AB R26, R44.reuse, R33 ;  /* 0x000000212c1a723e */ /* 0x040fe200000000ff */
        /* <DEDUP_REMOVED lines=9> */
[----:B------:R-:W-:-:S04]  /*3f20*/  IADD3 R15, R2, 0x16820, RZ ;  /* 0x00016820020f7810 */ /* 0x000fc80007ffe0ff */
        /* <DEDUP_REMOVED lines=27> */
[----:B------:R-:W-:Y:S02]  /*40e0*/  F2FP.F16.F32.PACK_AB R24, R32, R23 ;  /* 0x000000172018723e */ /* 0x000fe400000000ff */
[----:B------:R-:W-:Y:S01]  /*40f0*/  F2FP.F16.F32.PACK_AB R26, R41, R40 ;  /* 0x00000028291a723e */ /* 0x000fe200000000ff */
[----:B------:R-:W-:Y:S01]  /*4100*/  FADD R40, R40, R59 ;  /* 0x0000003b28287221 */ /* 0x000fe20000000000 */
[----:B------:R-:W-:Y:S02]  /*4110*/  F2FP.F16.F32.PACK_AB R25, R62, R51 ;  /* 0x000000333e19723e */ /* 0x000fe400000000ff */
[----:B------:R-:W-:Y:S01]  /*4120*/  F2FP.F16.F32.PACK_AB R27, R54, R55 ;  /* 0x00000037361b723e */ /* 0x000fe200000000ff */
[----:B------:R-:W-:-:S03]  /*4130*/  FADD R40, R19, R40 ;  /* 0x0000002813287221 */ /* 0x000fc60000000000 */
        /* <DEDUP_REMOVED lines=30> */
[----:B------:R-:W1:Y:S01]  /*4320*/  MUFU.EX2 R48, R75 ;  /* 0x0000004b00307308 */ /* 0x000e620000000800 */
[----:B------:R-:W-:Y:S01]  /*4330*/  F2FP.F16.F32.PACK_AB R25, R77, R76 ;  /* 0x0000004c4d19723e */ /* 0x000fe200000000ff */
[----:B------:R-:W-:Y:S01]  /*4340*/  FADD R49, R14, R49 ;  /* 0x000000310e317221 */ /* 0x000fe20000000000 */
[----:B------:R-:W-:-:S03]  /*4350*/  F2FP.F16.F32.PACK_AB R27, R63, R58 ;  /* 0x0000003a3f1b723e */ /* 0x000fc600000000ff */
[----:B------:R-:W-:Y:S01]  /*4360*/  FADD R44, R49, R44 ;  /* 0x0000002c312c7221 */ /* 0x000fe20000000000 */
[----:B------:R-:W-:Y:S01]  /*4370*/  WARPGROUP.ARRIVE ;  /* 0x00000000000079c5 */ /* 0x000fe20000000000 */
[----:B------:R-:W2:Y:S05]  /*4380*/  MUFU.EX2 R45, R78 ;  /* 0x0000004e002d7308 */ /* 0x000eaa0000000800 */
[----:B------:R-:W-:Y:S01]  /*4390*/  HGMMA.64x16x16.F32 R120, R24, gdesc[UR8].tnspB, R120, gsb0 ;  /* 0x4020000818787df0 */ /* 0x000fe20008000878 */
[----:B------:R-:W-:Y:S01]  /*43a0*/  UMOV UR10, UR8 ;  /* 0x00000008000a7c82 */ /* 0x000fe20008000000 */
[----:B------:R-:W-:Y:S01]  /*43b0*/  UMOV UR11, 0xc0000010 ;  /* 0xc0000010000b7882 */ /* 0x000fe20000000000 */
[----:B------:R-:W-:Y:S01]  /*43c0*/  UIADD3 UR8, UR5, 0x7a0, URZ ;  /* 0x000007a005087890 */ /* 0x000fe2000fffe03f */
[----:B------:R-:W3:Y:S01]  /*43d0*/  MUFU.EX2 R52, R79 ;  /* 0x0000004f00347308 */ /* 0x000ee20000000800 */
[----:B-1----:R-:W-:Y:S01]  /*43e0*/  @!P6 FMUL R48, R48, R48 ;  /* 0x000000303030e220 */ /* 0x002fe20000400000 */
[----:B------:R-:W-:-:S03]  /*43f0*/  FSETP.GEU.AND P6, PT, R83, -126, PT ;  /* 0xc2fc00005300780b */ /* 0x000fc60003fce000 */
[----:B------:R-:W-:Y:S01]  /*4400*/  FADD R43, R43, R48 ;  /* 0x000000302b2b7221 */ /* 0x000fe20000000000 */
[----:B--2---:R-:W-:Y:S01]  /*4410*/  @!P2 FMUL R45, R45, R45 ;  /* 0x0000002d2d2da220 */ /* 0x004fe20000400000 */
[----:B------:R-:W-:Y:S01]  /*4420*/  FSETP.GEU.AND P2, PT, R86, -126, PT ;  /* 0xc2fc00005600780b */ /* 0x000fe20003f4e000 */
[----:B------:R-:W1:Y:S01]  /*4430*/  MUFU.EX2 R14, R85 ;  /* 0x00000055000e7308 */ /* 0x000e620000000800 */
[----:B------:R-:W-:Y:S01]  /*4440*/  FADD R30, R30, R43 ;  /* 0x0000002b1e1e7221 */ /* 0x000fe20000000000 */
[----:B------:R-:W-:-:S05]  /*4450*/  FADD R46, R46, R45 ;  /* 0x0000002d2e2e7221 */ /* 0x000fca0000000000 */
[----:B------:R-:W-:Y:S01]  /*4460*/  @!P6 FMUL R83, R83, 0.5 ;  /* 0x3f0000005353e820 */ /* 0x000fe20000400000 */
[----:B------:R-:W-:Y:S01]  /*4470*/  FADD R31, R31, R46 ;  /* 0x0000002e1f1f7221 */ /* 0x000fe20000000000 */
[----:B---3--:R-:W-:Y:S01]  /*4480*/  @!P3 FMUL R52, R52, R52 ;  /* 0x000000343434b220 */ /* 0x008fe20000400000 */
[----:B------:R-:W-:-:S03]  /*4490*/  FSETP.GEU.AND P3, PT, R87, -126, PT ;  /* 0xc2fc00005700780b */ /* 0x000fc60003f6e000 */
[----:B------:R-:W-:Y:S01]  /*44a0*/  FADD R47, R47, R52 ;  /* 0x000000342f2f7221 */ /* 0x000fe20000000000 */
[----:B------:R-:W-:-:S03]  /*44b0*/  @!P2 FMUL R86, R86, 0.5 ;  /* 0x3f0000005656a820 */ /* 0x000fc60000400000 */
[----:B------:R-:W-:Y:S01]  /*44c0*/  FADD R34, R34, R47 ;  /* 0x0000002f22227221 */ /* 0x000fe20000000000 */
[----:B-1----:R-:W-:Y:S02]  /*44d0*/  @!P4 FMUL R14, R14, R14 ;  /* 0x0000000e0e0ec220 */ /* 0x002fe40000400000 */
[----:B------:R-:W1:Y:S03]  /*44e0*/  MUFU.EX2 R86, R86 ;  /* 0x0000005600567308 */ /* 0x000e660000000800 */
[----:B------:R-:W-:Y:S01]  /*44f0*/  @!P3 FMUL R87, R87, 0.5 ;  /* 0x3f0000005757b820 */ /* 0x000fe20000400000 */
[----:B------:R-:W-:Y:S01]  /*4500*/  F2FP.F16.F32.PACK_AB R58, R14, R59 ;  /* 0x0000003b0e3a723e */ /* 0x000fe200000000ff */
[----:B------:R-:W-:Y:S01]  /*4510*/  FADD R41, R41, R14 ;  /* 0x0000000e29297221 */ /* 0x000fe20000000000 */
[----:B------:R-:W-:-:S03]  /*4520*/  FADD R14, R51, R82 ;  /* 0x00000052330e7221 */ /* 0x000fc60000000000 */
[----:B------:R-:W2:Y:S01]  /*4530*/  MUFU.EX2 R87, R87 ;  /* 0x0000005700577308 */ /* 0x000ea20000000800 */
[----:B------:R-:W-:Y:S02]  /*4540*/  WARPGROUP.DEPBAR.LE gsb0, 0x0 ;  /* 0x00008000000079c5 */ /* 0x000fe40000010000 */
[----:B------:R-:W-:Y:S01]  /*4550*/  WARPGROUP.ARRIVE ;  /* 0x00000000000079c5 */ /* 0x000fe20000000000 */
[----:B------:R-:W-:Y:S01]  /*4560*/  FADD R41, R22, R41 ;  /* 0x0000002916297221 */ /* 0x000fe20000000000 */
[----:B------:R-:W-:Y:S01]  /*4570*/  FADD R35, R35, R14 ;  /* 0x0000000e23237221 */ /* 0x000fe20000000000 */
[----:B------:R-:W-:Y:S01]  /*4580*/  PRMT R14, RZ, 0x654, R15 ;  /* 0x00000654ff0e7816 */ /* 0x000fe2000000000f */
[----:B-1----:R-:W-:Y:S02]  /*4590*/  @!P2 FMUL R86, R86, R86 ;  /* 0x000000565656a220 */ /* 0x002fe40000400000 */
[----:B------:R-:W-:Y:S01]  /*45a0*/  HGMMA.64x16x16.F32 R112, R24, gdesc[UR4].tnspB, R112, gsb0 ;  /* 0x4020000418707df0 */ /* 0x000fe20008000870 */
[----:B------:R-:W-:Y:S01]  /*45b0*/  UIADD3 UR6, UR5, 0x980, URZ ;  /* 0x0000098005067890 */ /* 0x000fe2000fffe03f */
[----:B------:R-:W-:Y:S01]  /*45c0*/  FADD R41, R44, R41 ;  /* 0x000000292c297221 */ /* 0x000fe20000000000 */
[----:B------:R-:W-:Y:S01]  /*45d0*/  UMOV UR7, 0xc0000010 ;  /* 0xc000001000077882 */ /* 0x000fe20000000000 */
[----:B------:R-:W-:Y:S01]  /*45e0*/  FADD R35, R50, R35 ;  /* 0x0000002332237221 */ /* 0x000fe20000000000 */
[----:B--2---:R-:W-:-:S05]  /*45f0*/  @!P3 FMUL R87, R87, R87 ;  /* 0x000000575757b220 */ /* 0x004fca0000400000 */
[----:B------:R-:W-:Y:S01]  /*4600*/  F2FP.F16.F32.PACK_AB R59, R87, R86 ;  /* 0x00000056573b723e */ /* 0x000fe200000000ff */
[----:B------:R-:W-:-:S04]  /*4610*/  FADD R87, R54, R87 ;  /* 0x0000005736577221 */ /* 0x000fc80000000000 */
[----:B------:R-:W-:-:S04]  /*4620*/  FADD R87, R42, R87 ;  /* 0x000000572a577221 */ /* 0x000fc80000000000 */
[----:B------:R-:W-:Y:S01]  /*4630*/  FADD R34, R34, R87 ;  /* 0x0000005722227221 */ /* 0x000fe20000000000 */
        /* <DEDUP_REMOVED lines=24> */
[----:B------:R-:W-:Y:S01]  /*47c0*/  WARPGROUP.ARRIVE ;  /* 0x00000000000079c5 */ /* 0x000fe20000000000 */
[----:B------:R-:W-:-:S05]  /*47d0*/  FADD R21, R21, R40 ;  /* 0x0000002815157221 */ /* 0x000fca0000000000 */
        /* <DEDUP_REMOVED lines=28> */
[----:B------:R-:W-:Y:S02]  /*49a0*/  F2FP.F16.F32.PACK_AB R26, R57, R60 ;  /* 0x0000003c391a723e */ /* 0x000fe400000000ff */
[----:B------:R-:W-:Y:S01]  /*49b0*/  F2FP.F16.F32.PACK_AB R25, R48, R81 ;  /* 0x000000513019723e */ /* 0x000fe200000000ff */
[----:B------:R-:W1:Y:S01]  /*49c0*/  MUFU.EX2 R57, R83 ;  /* 0x0000005300397308 */ /* 0x000e620000000800 */
[----:B------:R-:W-:-:S04]  /*49d0*/  F2FP.F16.F32.PACK_AB R27, R52, R45 ;  /* 0x0000002d341b723e */ /* 0x000fc800000000ff */
[----:B------:R-:W-:-:S06]  /*49e0*/  WARPGROUP.ARRIVE ;  /* 0x00000000000079c5 */ /* 0x000fcc0000000000 */
[----:B------:R-:W-:Y:S01]  /*49f0*/  HGMMA.64x16x16.F32 R120, R24, gdesc[UR8].tnspB, R120, gsb0 ;  /* 0x4020000818787df0 */ /* 0x000fe20008000878 */
[----:B------:R-:W-:Y:S01]  /*4a00*/  UMOV UR10, UR8 ;  /* 0x00000008000a7c82 */ /* 0x000fe20008000000 */
[----:B------:R-:W-:Y:S01]  /*4a10*/  UMOV UR11, 0xc0000010 ;  /* 0xc0000010000b7882 */ /* 0x000fe20000000000 */
[----:B------:R-:W-:Y:S01]  /*4a20*/  UIADD3 UR8, UR5, 0x7e0, URZ ;  /* 0x000007e005087890 */ /* 0x000fe2000fffe03f */
[----:B-1----:R-:W-:Y:S01]  /*4a30*/  @!P6 FMUL R57, R57, R57 ;  /* 0x000000393939e220 */ /* 0x002fe20000400000 */
        /* <DEDUP_REMOVED lines=23> */
[----:B------:R-:W-:Y:S01]  /*4bb0*/  FADD R24, R23, R56 ;  /* 0x0000003817187221 */ /* 0x000fe20000000000 */
        /* <DEDUP_REMOVED lines=9> */
[----:B------:R-:W-:Y:S01]  /*4c50*/  FADD R26, R39, R26 ;  /* 0x0000001a271a7221 */ /* 0x000fe20000000000 */
[----:B------:R-:W-:Y:S01]  /*4c60*/  FADD R28, R28, R29 ;  /* 0x0000001d1c1c7221 */ /* 0x000fe20000000000 */
[----:B------:R-:W-:Y:S01]  /*4c70*/  FADD R20, R20, R23 ;  /* 0x0000001714147221 */ /* 0x000fe20000000000 */
[----:B------:R-:W-:Y:S01]  /*4c80*/  FADD R25, R30, R25 ;  /* 0x000000191e197221 */ /* 0x000fe20000000000 */
[----:B------:R-:W-:Y:S01]  /*4c90*/  HGMMA.64x16x16.F32 R120, R56, gdesc[UR8].tnspB, R120, gsb0 ;  /* 0x4020000838787df0 */ /* 0x000fe20008000878 */
[----:B------:R-:W-:Y:S01]  /*4ca0*/  UMOV UR10, UR8 ;  /* 0x00000008000a7c82 */ /* 0x000fe20008000000 */
[----:B------:R-:W-:Y:S01]  /*4cb0*/  UMOV UR11, 0xc0000010 ;  /* 0xc0000010000b7882 */ /* 0x000fe20000000000 */
[----:B------:R-:W-:Y:S01]  /*4cc0*/  FADD R26, R31, R26 ;  /* 0x0000001a1f1a7221 */ /* 0x000fe20000000000 */
[----:B------:R-:W-:Y:S01]  /*4cd0*/  FADD R21, R28, R21 ;  /* 0x000000151c157221 */ /* 0x000fe20000000000 */
[----:B------:R-:W-:Y:S01]  /*4ce0*/  FADD R20, R20, R41 ;  /* 0x0000002914147221 */ /* 0x000fe20000000000 */
[----:B------:R-:W-:Y:S01]  /*4cf0*/  FADD R25, R25, R34 ;  /* 0x0000002219197221 */ /* 0x000fe20000000000 */
[----:B------:R-:W-:-:S02]  /*4d00*/  FADD R26, R35, R26 ;  /* 0x0000001a231a7221 */ /* 0x000fc40000000000 */
[----:B------:R-:W-:Y:S02]  /*4d10*/  FADD R21, R21, R20 ;  /* 0x0000001415157221 */ /* 0x000fe40000000000 */
[----:B------:R-:W-:Y:S01]  /*4d20*/  FADD R20, R26, R25 ;  /* 0x000000191a147221 */ /* 0x000fe20000000000 */
        /* <DEDUP_REMOVED lines=10> */
[----:B------:R-:W-:Y:S02]  /*4dd0*/  WARPGROUP.DEPBAR.LE gsb0, 0x0 ;  /* 0x00008000000079c5 */ /* 0x000fe40000010000 */
[----:B------:R-:W-:-:S06]  /*4de0*/  WARPGROUP.ARRIVE ;  /* 0x00000000000079c5 */ /* 0x000fcc0000000000 */
[----:B------:R-:W-:Y:S03]  /*4df0*/  HGMMA.64x16x16.F32 R96, R56, gdesc[UR8].tnspB, R96, gsb0 ;  /* 0x4020000838607df0 */ /* 0x000fe60008000860 */
[----:B------:R-:W-:Y:S02]  /*4e00*/  WARPGROUP.DEPBAR.LE gsb0, 0x0 ;  /* 0x00008000000079c5 */ /* 0x000fe40000010000 */
[----:B------:R-:W-:-:S06]  /*4e10*/  WARPGROUP.ARRIVE ;  /* 0x00000000000079c5 */ /* 0x000fcc0000000000 */
[----:B------:R-:W-:Y:S03]  /*4e20*/  HGMMA.64x16x16.F32 R88, R56, gdesc[UR4].tnspB, R88, gsb0 ;  /* 0x4020000438587df0 */ /* 0x000fe60008000858 */
[----:B------:R-:W-:Y:S02]  /*4e30*/  WARPGROUP.DEPBAR.LE gsb0, 0x0 ;  /* 0x00008000000079c5 */ /* 0x000fe40000010000 */
[----:B------:R1:W-:Y:S01]  /*4e40*/  SYNCS.ARRIVE.TRANS64.RED.A1T0 RZ, [R14+URZ], RZ ;  /* 0x000000ff0eff79a7 */ /* 0x0003e2000810043f */
[----:B------:R-:W-:Y:S05]  /*4e50*/  @!P1 BRA `(.L_x_24) ;  /* 0x00000040004c9947 */ /* 0x000fea0003800000 */
[----:B------:R-:W-:Y:S01]  /*4e60*/  LOP3.LUT R17, R17, 0x1f, RZ, 0xc0, !PT ;  /* 0x0000001f11117812 */ /* 0x000fe200078ec0ff */
[----:B------:R-:W-:Y:S01]  /*4e70*/  IMAD.MOV.U32 R23, RZ, RZ, R0 ;  /* 0x000000ffff177224 */ /* 0x000fe200078e0000 */
[----:B------:R-:W-:Y:S01]  /*4e80*/  MOV R129, R9 ;  /* 0x0000000900817202 */ /* 0x000fe20000000f00 */
[----:B-1----:R-:W-:Y:S01]  /*4e90*/  IMAD.MOV.U32 R14, RZ, RZ, 0x1 ;  /* 0x00000001ff0e7424 */ /* 0x002fe200078e00ff */
[----:B------:R-:W-:Y:S01]  /*4ea0*/  MOV R19, 0x2 ;  /* 0x0000000200137802 */ /* 0x000fe20000000f00 */
[----:B------:R-:W-:-:S06]  /*4eb0*/  ULDC UR4, c[0x0][0x604] ;  /* 0x0001810000047ab9 */ /* 0x000fcc0000000800 */
.L_x_37:
[----:B------:R-:W-:Y:S01]  /*4ec0*/  IMAD R9, R19, 0x8, R2 ;  /* 0x0000000813097824 */ /* 0x000fe200078e0202 */
[----:B------:R-:W-:-:S07]  /*4ed0*/  SHF.L.U32 R0, R3, 0x1f, RZ ;  /* 0x0000001f03007819 */ /* 0x000fce00000006ff */
[----:B------:R-:W-:Y:S05]  /*4ee0*/  YIELD ;  /* 0x0000000000007946 */ /* 0x000fea0003800000 */
[----:B------:R-:W1:Y:S02]  /*4ef0*/  SYNCS.PHASECHK.TRANS64.TRYWAIT P1, [R9+URZ+0x16800], R0 ;  /* 0x01680000090075a7 */ /* 0x000e64000802017f */
[----:B-1----:R-:W-:Y:S05]  /*4f00*/  @!P1 BRA `(.L_x_25) ;  /* 0x0000005800d89947 */ /* 0x002fea0003800000 */
.L_x_73:
[----:B------:R-:W-:Y:S05]  /*4f10*/  WARPSYNC.ALL ;  /* 0x0000000000007948 */ /* 0x000fea0003800000 */
[----:B------:R-:W-:Y:S01]  /*4f20*/  MOV R130, UR60 ;  /* 0x0000003c00827c02 */ /* 0x000fe20008000f00 */
[----:B------:R-:W-:Y:S01]  /*4f30*/  IMAD.MOV.U32 R131, RZ, RZ, -0x3ffffff0 ;  /* 0xc0000010ff837424 */ /* 0x000fe200078e00ff */
[----:B------:R-:W-:Y:S01]  /*4f40*/  R2UR UR12, R12 ;  /* 0x000000000c0c72ca */ /* 0x000fe200000e0000 */
[----:B------:R-:W-:Y:S01]  /*4f50*/  WARPGROUP.ARRIVE ;  /* 0x00000000000079c5 */ /* 0x000fe20000000000 */
[----:B------:R-:W-:Y:S01]  /*4f60*/  R2UR UR13, R13 ;  /* 0x000000000d0d72ca */ /* 0x000fe200000e0000 */
[----:B------:R-:W-:Y:S01]  /*4f70*/  IMAD R130, R19, 0x500, R130 ;  /* 0x0000050013827824 */ /* 0x000fe200078e0282 */
[----:B------:R-:W-:Y:S01]  /*4f80*/  R2UR UR15, R131 ;  /* 0x00000000830f72ca */ /* 0x000fe200000e0000 */
[----:B------:R-:W-:Y:S01]  /*4f90*/  IMAD.MOV.U32 R133, RZ, RZ, -0x3ffffff0 ;  /* 0xc0000010ff857424 */ /* 0x000fe200078e00ff */
[----:B------:R-:W-:Y:S01]  /*4fa0*/  R2UR UR8, R10 ;  /* 0x000000000a0872ca */ /* 0x000fe200000e0000 */
[----:B------:R-:W-:Y:S01]  /*4fb0*/  IMAD.MOV.U32 R131, RZ, RZ, -0x3ffffff0 ;  /* 0xc0000010ff837424 */ /* 0x000fe200078e00ff */
[----:B------:R-:W-:-:S02]  /*4fc0*/  R2UR UR14, R130 ;  /* 0x00000000820e72ca */ /* 0x000fc400000e0000 */
[----:B------:R-:W-:Y:S02]  /*4fd0*/  IADD3 R132, R130, 0x100, RZ ;  /* 0x0000010082847810 */ /* 0x000fe40007ffe0ff */
[----:B------:R-:W-:Y:S02]  /*4fe0*/  R2UR UR9, R11 ;  /* 0x000000000b0972ca */ /* 0x000fe400000e0000 */
[----:B------:R-:W-:Y:S02]  /*4ff0*/  R2UR UR10, R132 ;  /* 0x00000000840a72ca */ /* 0x000fe400000e0000 */
[----:B------:R-:W-:Y:S01]  /*5000*/  R2UR UR11, R133 ;  /* 0x00000000850b72ca */ /* 0x000fe200000e0000 */
[----:B------:R-:W-:Y:S01]  /*5010*/  IMAD.MOV.U32 R133, RZ, RZ, -0x3ffffff0 ;  /* 0xc0000010ff857424 */ /* 0x000fe200078e00ff */
[----:B------:R-:W-:Y:S02]  /*5020*/  IADD3 R132, R130, 0x200, RZ ;  /* 0x0000020082847810 */ /* 0x000fe40007ffe0ff */
[----:B------:R-:W-:Y:S01]  /*5030*/  R2UR UR51, R131 ;  /* 0x00000000833372ca */ /* 0x000fe200000e0000 */
[----:B------:R-:W-:Y:S01]  /*5040*/  HGMMA.64x128x16.F32 R24, gdesc[UR12], RZ, !UPT, gsb0 ;  /* 0x01e000000c1879f0 */ /* 0x000fe2000c0008ff */
[----:B------:R-:W-:-:S02]  /*5050*/  R2UR UR58, R132 ;  /* 0x00000000843a72ca */ /* 0x000fc400000e0000 */
[----:B------:R-:W-:Y:S01]  /*5060*/  R2UR UR59, R133 ;  /* 0x00000000853b72ca */ /* 0x000fe200000e0000 */
[----:B------:R-:W-:Y:S01]  /*5070*/  IMAD.MOV.U32 R133, RZ, RZ, -0x3ffffff0 ;  /* 0xc0000010ff857424 */ /* 0x000fe200078e00ff */
[C---:B------:R-:W-:Y:S02]  /*5080*/  IADD3 R132, R130.reuse, 0x300, RZ ;  /* 0x0000030082847810 */ /* 0x040fe40007ffe0ff */
[----:B------:R-:W-:Y:S02]  /*5090*/  IADD3 R130, R130, 0x400, RZ ;  /* 0x0000040082827810 */ /* 0x000fe40007ffe0ff */
[----:B------:R-:W-:Y:S02]  /*50a0*/  R2UR UR54, R132 ;  /* 0x00000000843672ca */ /* 0x000fe400000e0000 */
[----:B------:R-:W-:Y:S02]  /*50b0*/  R2UR UR55, R133 ;  /* 0x00000000853772ca */ /* 0x000fe400000e0000 */
[----:B------:R-:W-:-:S02]  /*50c0*/  R2UR UR50, R130 ;  /* 0x00000000823272ca */ /* 0x000fc400000e0000 */
[----:B------:R-:W-:Y:S01]  /*50d0*/  ISETP.NE.AND P1, PT, R8, RZ, PT ;  /* 0x000000ff0800720c */ /* 0x000fe20003f25270 */
        /* <DEDUP_REMOVED lines=13> */
[----:B------:R-:W-:Y:S05]  /*51b0*/  @P1 BRA `(.L_x_26) ;  /* 0x0000000000f81947 */ /* 0x000fea0003800000 */
[----:B------:R-:W-:-:S13]  /*51c0*/  ISETP.LT.OR P2, PT, R6, 0x1, !P0 ;  /* 0x000000010600780c */ /* 0x000fda0004741670 */
[----:B------:R-:W-:Y:S05]  /*51d0*/  @P2 BRA `(.L_x_27) ;  /* 0x0000000000ec2947 */ /* 0x000fea0003800000 */
[----:B-1----:R-:W-:Y:S02]  /*51e0*/  LEA R0, R5, R2, 0x3 ;  /* 0x0000000205007211 */ /* 0x002fe400078e18ff */
[----:B------:R-:W-:Y:S02]  /*51f0*/  SHF.L.U32 R9, R4, 0x1f, RZ ;  /* 0x0000001f04097819 */ /* 0x000fe400000006ff */
[----:B------:R-:W-:Y:S02]  /*5200*/  ISETP.NE.AND P3, PT, R16, RZ, PT ;  /* 0x000000ff1000720c */ /* 0x000fe40003f65270 */
[----:B------:R-:W1:Y:S02]  /*5210*/  SYNCS.PHASECHK.TRANS64.TRYWAIT P2, [R0+URZ+0x16820], R9 ;  /* 0x01682009000075a7 */ /* 0x000e64000804017f */
[----:B-1----:R-:W-:Y:S09]  /*5220*/  @!P2 BRA `(.L_x_28) ;  /* 0x000000580024a947 */ /* 0x002ff20003800000 */
.L_x_74:
[----:B------:R-:W-:Y:S05]  /*5230*/  @P3 BRA `(.L_x_29) ;  /* 0x0000000000143947 */ /* 0x000fea0003800000 */
[----:B------:R-:W-:Y:S01]  /*5240*/  ISETP.NE.AND P2, PT, R17, RZ, PT ;  /* 0x000000ff1100720c */ /* 0x000fe20003f45270 */
[----:B-1----:R-:W-:-:S04]  /*5250*/  IMAD.MOV.U32 R9, RZ, RZ, 0x5000 ;  /* 0x00005000ff097424 */ /* 0x002fc800078e00ff */
[----:B------:R2:W-:Y:S08]  /*5260*/  SYNCS.ARRIVE.TRANS64 RZ, [R0+URZ+0x16800], R9 ;  /* 0x0168000900ff79a7 */ /* 0x0005f0000800003f */
[----:B------:R-:W-:Y:S05]  /*5270*/  @!P2 BRA `(.L_x_29) ;  /* 0x000000000004a947 */ /* 0x000fea0003800000 */
[----:B------:R-:W-:Y:S01]  /*5280*/  BPT.TRAP 0x1 ;  /* 0x000000040000795c */ /* 0x000fe20000300000 */
.L_x_29:
[----:B-12---:R-:W-:Y:S01]  /*5290*/  IMAD R9, R5, 0x5000, R2 ;  /* 0x0000500005097824 */ /* 0x006fe200078e0202 */
        /* <DEDUP_REMOVED lines=10> */
[----:B------:R-:W-:Y:S01]  /*5340*/  UMOV UR34, 0x10 ;  /* 0x0000001000227882 */ /* 0x000fe20000000000 */
[----:B------:R-:W-:Y:S01]  /*5350*/  UMOV UR36, UR44 ;  /* 0x0000002c00247c82 */ /* 0x000fe20008000000 */
[----:B------:R-:W-:Y:S01]  /*5360*/  UMOV UR37, UR45 ;  /* 0x0000002d00257c82 */ /* 0x000fe20008000000 */
[----:B------:R-:W-:Y:S01]  /*5370*/  UIADD3 UR41, UR41, 0x16800, URZ ;  /* 0x0001680029297890 */ /* 0x000fe2000fffe03f */
[----:B------:R-:W-:Y:S01]  /*5380*/  ISETP.NE.AND P2, PT, R5, 0x4, PT ;  /* 0x000000040500780c */ /* 0x000fe20003f45270 */
[----:B------:R-:W-:-:S02]  /*5390*/  USHF.L.U32 UR43, UR43, 0x7, URZ ;  /* 0x000000072b2b7899 */ /* 0x000fc4000800063f */
[----:B------:R-:W-:Y:S01]  /*53a0*/  UIADD3 UR40, UR8, 0x2800, URZ ;  /* 0x0000280008287890 */ /* 0x000fe2000fffe03f */
[----:B------:R-:W-:Y:S01]  /*53b0*/  SEL R9, RZ, 0x1, P2 ;  /* 0x00000001ff097807 */ /* 0x000fe20001000000 */
[----:B------:R-:W-:Y:S01]  /*53c0*/  UIADD3 UR32, UR8, 0x3800, URZ ;  /* 0x0000380008207890 */ /* 0x000fe2000fffe03f */
[----:B------:R-:W-:Y:S01]  /*53d0*/  SEL R5, R5, RZ, P2 ;  /* 0x000000ff05057207 */ /* 0x000fe20001000000 */
[----:B------:R-:W-:Y:S01]  /*53e0*/  UIADD3 UR24, UR8, 0x4800, URZ ;  /* 0x0000480008187890 */ /* 0x000fe2000fffe03f */
[----:B------:R-:W-:Y:S01]  /*53f0*/  LOP3.LUT R4, R4, R9, RZ, 0x3c, !PT ;  /* 0x0000000904047212 */ /* 0x000fe200078e3cff */
        /* <DEDUP_REMOVED lines=24> */
[----:B--2---:R-:W-:Y:S01]  /*5580*/  NOP ;  /* 0x0000000000007918 */ /* 0x004fe20000000000 */
.L_x_27:
[----:B------:R-:W-:-:S07]  /*5590*/  VIADD R6, R6, 0xffffffff ;  /* 0xffffffff06067836 */ /* 0x000fce0000000000 */
.L_x_26:
[----:B------:R-:W-:Y:S01]  /*55a0*/  IADD3 R19, R19, 0x1, RZ ;  /* 0x0000000113137810 */ /* 0x000fe20007ffe0ff */
[----:B------:R-:W-:Y:S05]  /*55b0*/  WARPSYNC.ALL ;  /* 0x0000000000007948 */ /* 0x000fea0003800000 */
[----:B------:R-:W-:-:S04]  /*55c0*/  ISETP.NE.AND P2, PT, R19, 0x4, PT ;  /* 0x000000041300780c */ /* 0x000fc80003f45270 */
[----:B-1----:R-:W-:Y:S02]  /*55d0*/  SEL R0, RZ, 0x1, P2 ;  /* 0x00000001ff007807 */ /* 0x002fe40001000000 */
[----:B------:R-:W-:Y:S02]  /*55e0*/  SEL R19, R19, RZ, P2 ;  /* 0x000000ff13137207 */ /* 0x000fe40001000000 */
[----:B------:R-:W-:Y:S02]  /*55f0*/  LOP3.LUT R3, R3, R0, RZ, 0x3c, !PT ;  /* 0x0000000003037212 */ /* 0x000fe400078e3cff */
[----:B------:R-:W-:Y:S01]  /*5600*/  FMNMX R0, R24, R23, !PT ;  /* 0x0000001718007209 */ /* 0x000fe20007800000 */
[----:B------:R-:W-:Y:S01]  /*5610*/  IMAD R132, R14, 0x8, R15 ;  /* 0x000000080e847824 */ /* 0x000fe200078e020f */
[----:B------:R-:W-:Y:S01]  /*5620*/  FMNMX R22, R26, R129, !PT ;  /* 0x000000811a167209 */ /* 0x000fe20007800000 */
[----:B------:R-:W-:Y:S01]  /*5630*/  BSSY B0, `(.L_x_30) ;  /* 0x0000059000007945 */ /* 0x000fe20003800000 */
        /* <DEDUP_REMOVED lines=62> */
[----:B------:R-:W-:Y:S01]  /*5a20*/  PRMT R132, RZ, 0x654, R132 ;  /* 0x00000654ff847816 */ /* 0x000fe20000000084 */
[----:B------:R-:W1:Y:S01]  /*5a30*/  SHFL.BFLY PT, R9, R0, 0x1, 0x1f ;  /* 0x0c201f0000097f89 */ /* 0x000e6200000e0000 */
[----:B------:R-:W-:Y:S02]  /*5a40*/  LEA R134, R19, R2, 0x3 ;  /* 0x0000000213867211 */ /* 0x000fe400078e18ff */
[----:B------:R-:W-:Y:S01]  /*5a50*/  SHF.L.U32 R133, R3, 0x1f, RZ ;  /* 0x0000001f03857819 */ /* 0x000fe200000006ff */
[----:B------:R-:W2:Y:S01]  /*5a60*/  SHFL.BFLY PT, R131, R22, 0x1, 0x1f ;  /* 0x0c201f0016837f89 */ /* 0x000ea200000e0000 */
[----:B------:R3:W-:Y:S02]  /*5a70*/  SYNCS.ARRIVE.TRANS64.RED.A1T0 RZ, [R132+URZ], RZ ;  /* 0x000000ff84ff79a7 */ /* 0x0007e4000810043f */
[----:B------:R-:W4:Y:S01]  /*5a80*/  SYNCS.PHASECHK.TRANS64.TRYWAIT P4, [R134+URZ+0x16800], R133 ;  /* 0x01680085860075a7 */ /* 0x000f22000808017f */
[----:B-1----:R-:W-:-:S02]  /*5a90*/  FMNMX R128, R0, R9, !PT ;  /* 0x0000000900807209 */ /* 0x002fc40007800000 */
[----:B--2---:R-:W-:-:S03]  /*5aa0*/  FMNMX R131, R22, R131, !PT ;  /* 0x0000008316837209 */ /* 0x004fc60007800000 */
[----:B------:R-:W1:Y:S04]  /*5ab0*/  SHFL.BFLY PT, R9, R128, 0x2, 0x1f ;  /* 0x0c401f0080097f89 */ /* 0x000e6800000e0000 */
[----:B------:R-:W2:Y:S01]  /*5ac0*/  SHFL.BFLY PT, R130, R131, 0x2, 0x1f ;  /* 0x0c401f0083827f89 */ /* 0x000ea200000e0000 */
[----:B-1----:R-:W-:Y:S02]  /*5ad0*/  FMNMX R0, R128, R9, !PT ;  /* 0x0000000980007209 */ /* 0x002fe40007800000 */
[----:B--2---:R-:W-:Y:S02]  /*5ae0*/  FMNMX R9, R131, R130, !PT ;  /* 0x0000008283097209 */ /* 0x004fe40007800000 */
[----:B------:R-:W-:Y:S02]  /*5af0*/  FSETP.NEU.AND P2, PT, R0, -INF , PT ;  /* 0xff8000000000780b */ /* 0x000fe40003f4d000 */
[----:B------:R-:W-:-:S02]  /*5b00*/  FSETP.NEU.AND P3, PT, R9, -INF , PT ;  /* 0xff8000000900780b */ /* 0x000fc40003f6d000 */
[----:B---3--:R-:W-:Y:S02]  /*5b10*/  FSEL R132, R0, RZ, P2 ;  /* 0x000000ff00847208 */ /* 0x008fe40001000000 */
[----:B------:R-:W-:-:S03]  /*5b20*/  FSEL R128, R9, RZ, P3 ;  /* 0x000000ff09807208 */ /* 0x000fc60001800000 */
[----:B------:R-:W-:Y:S02]  /*5b30*/  FADD R22, -R132, R23 ;  /* 0x0000001784167221 */ /* 0x000fe40000000100 */
[----:B------:R-:W-:Y:S02]  /*5b40*/  FADD R23, -R128, R129 ;  /* 0x0000008180177221 */ /* 0x000fe40000000100 */
[----:B------:R-:W-:Y:S01]  /*5b50*/  FMUL R130, R22, UR4 ;  /* 0x0000000416827c20 */ /* 0x000fe20008400000 */
[----:B------:R-:W-:Y:S01]  /*5b60*/  FMUL R22, R128, UR4 ;  /* 0x0000000480167c20 */ /* 0x000fe20008400000 */
[----:B------:R-:W-:-:S03]  /*5b70*/  FMUL R23, R23, UR4 ;  /* 0x0000000417177c20 */ /* 0x000fc60008400000 */
[----:B------:R-:W-:Y:S01]  /*5b80*/  FSETP.GEU.AND P2, PT, R130, -126, PT ;  /* 0xc2fc00008200780b */ /* 0x000fe20003f4e000 */
[----:B------:R-:W-:Y:S01]  /*5b90*/  FFMA R135, R26, UR4, -R22 ;  /* 0x000000041a877c23 */ /* 0x000fe20008000816 */
[----:B------:R-:W-:Y:S01]  /*5ba0*/  FSETP.GEU.AND P3, PT, R23, -126, PT ;  /* 0xc2fc00001700780b */ /* 0x000fe20003f6e000 */
[----:B----4-:R-:W-:-:S12]  /*5bb0*/  @!P4 BRA `(.L_x_31) ;  /* 0x0000004c00d4c947 */ /* 0x010fd80003800000 */
.L_x_75:
[----:B------:R-:W-:Y:S05]  /*5bc0*/  BSYNC B0 ;  /* 0x0000000000007941 */ /* 0x000fea0003800000 */
.L_x_30:
[----:B------:R-:W-:Y:S01]  /*5bd0*/  @!P2 FMUL R130, R130, 0.5 ;  /* 0x3f0000008282a820 */ /* 0x000fe20000400000 */
[----:B------:R-:W-:Y:S01]  /*5be0*/  @!P3 FMUL R23, R23, 0.5 ;  /* 0x3f0000001717b820 */ /* 0x000fe20000400000 */
[----:B------:R-:W-:Y:S01]  /*5bf0*/  FSETP.GEU.AND P4, PT, R135, -126, PT ;  /* 0xc2fc00008700780b */ /* 0x000fe20003f8e000 */
[----:B------:R-:W-:Y:S01]  /*5c00*/  FMUL R129, R132, UR4 ;  /* 0x0000000484817c20 */ /* 0x000fe20008400000 */
[----:B------:R-:W2:Y:S01]  /*5c10*/  MUFU.EX2 R26, R130 ;  /* 0x00000082001a7308 */ /* 0x000ea20000000800 */
[--C-:B------:R-:W-:Y:S01]  /*5c20*/  FFMA R136, R27, UR4, -R22.reuse ;  /* 0x000000041b887c23 */ /* 0x100fe20008000816 */
[--C-:B------:R-:W-:Y:S01]  /*5c30*/  FFMA R27, R30, UR4, -R22.reuse ;  /* 0x000000041e1b7c23 */ /* 0x100fe20008000816 */
[--C-:B------:R-:W-:Y:S01]  /*5c40*/  FFMA R30, R31, UR4, -R22.reuse ;  /* 0x000000041f1e7c23 */ /* 0x100fe20008000816 */
[--C-:B------:R-:W-:Y:S01]  /*5c50*/  FFMA R31, R24, UR4, -R129.reuse ;  /* 0x00000004181f7c23 */ /* 0x100fe20008000881 */
[--C-:B------:R-:W-:Y:S01]  /*5c60*/  FFMA R131, R25, UR4, -R129.reuse ;  /* 0x0000000419837c23 */ /* 0x100fe20008000881 */
[----:B------:R-:W-:Y:S01]  /*5c70*/  FSETP.GEU.AND P5, PT, R136, -126, PT ;  /* 0xc2fc00008800780b */ /* 0x000fe20003fae000 */
[--C-:B------:R-:W-:Y:S01]  /*5c80*/  FFMA R132, R32, UR4, -R129.reuse ;  /* 0x0000000420847c23 */ /* 0x100fe20008000881 */
[----:B------:R-:W3:Y:S01]  /*5c90*/  MUFU.EX2 R23, R23 ;  /* 0x0000001700177308 */ /* 0x000ee20000000800 */
[----:B------:R-:W-:Y:S01]  /*5ca0*/  FSETP.GEU.AND P6, PT, R27, -126, PT ;  /* 0xc2fc00001b00780b */ /* 0x000fe20003fce000 */
[--C-:B-1----:R-:W-:Y:S01]  /*5cb0*/  FFMA R133, R29, UR4, -R129.reuse ;  /* 0x000000041d857c23 */ /* 0x102fe20008000881 */
[----:B------:R-:W-:Y:S01]  /*5cc0*/  @!P4 FMUL R135, R135, 0.5 ;  /* 0x3f0000008787c820 */ /* 0x000fe20000400000 */
[--C-:B------:R-:W-:Y:S01]  /*5cd0*/  FFMA R29, R33, UR4, -R129.reuse ;  /* 0x00000004211d7c23 */ /* 0x100fe20008000881 */
[--C-:B------:R-:W-:Y:S01]  /*5ce0*/  FFMA R134, R28, UR4, -R129.reuse ;  /* 0x000000041c867c23 */ /* 0x100fe20008000881 */
[--C-:B------:R-:W-:Y:S01]  /*5cf0*/  FFMA R36, R36, UR4, -R129.reuse ;  /* 0x0000000424247c23 */ /* 0x100fe20008000881 */
[--C-:B------:R-:W-:Y:S01]  /*5d00*/  FFMA R37, R37, UR4, -R129.reuse ;  /* 0x0000000425257c23 */ /* 0x100fe20008000881 */
[----:B------:R-:W1:Y:S01]  /*5d10*/  MUFU.EX2 R24, R135 ;  /* 0x0000008700187308 */ /* 0x000e620000000800 */
[----:B--2---:R-:W-:Y:S01]  /*5d20*/  @!P2 FMUL R26, R26, R26 ;  /* 0x0000001a1a1aa220 */ /* 0x004fe20000400000 */
[----:B------:R-:W-:Y:S01]  /*5d30*/  FSETP.GEU.AND P2, PT, R30, -126, PT ;  /* 0xc2fc00001e00780b */ /* 0x000fe20003f4e000 */
[----:B------:R-:W-:Y:S01]  /*5d40*/  @!P5 FMUL R136, R136, 0.5 ;  /* 0x3f0000008888d820 */ /* 0x000fe20000400000 */
[--C-:B------:R-:W-:Y:S01]  /*5d50*/  FFMA R40, R40, UR4, -R129.reuse ;  /* 0x0000000428287c23 */ /* 0x100fe20008000881 */
[--C-:B------:R-:W-:Y:S01]  /*5d60*/  FFMA R41, R41, UR4, -R129.reuse ;  /* 0x0000000429297c23 */ /* 0x100fe20008000881 */
[----:B------:R-:W-:Y:S01]  /*5d70*/  @!P6 FMUL R27, R27, 0.5 ;  /* 0x3f0000001b1be820 */ /* 0x000fe20000400000 */
[--C-:B------:R-:W-:Y:S01]  /*5d80*/  FFMA R44, R44, UR4, -R129.reuse ;  /* 0x000000042c2c7c23 */ /* 0x100fe20008000881 */
[----:B------:R-:W-:Y:S01]  /*5d90*/  MUFU.EX2 R25, R136 ;  /* 0x0000008800197308 */ /* 0x000fe20000000800 */
[----:B---3--:R-:W-:Y:S01]  /*5da0*/  @!P3 FMUL R23, R23, R23 ;  /* 0x000000171717b220 */ /* 0x008fe20000400000 */
[----:B------:R-:W-:Y:S01]  /*5db0*/  FSETP.GEU.AND P3, PT, R31, -126, PT ;  /* 0xc2fc00001f00780b */ /* 0x000fe20003f6e000 */
[--C-:B------:R-:W-:Y:S01]  /*5dc0*/  FFMA R45, R45, UR4, -R129.reuse ;  /* 0x000000042d2d7c23 */ /* 0x100fe20008000881 */
[--C-:B------:R-:W-:Y:S01]  /*5dd0*/  FFMA R48, R48, UR4, -R129.reuse ;  /* 0x0000000430307c23 */ /* 0x100fe20008000881 */
[--C-:B------:R-:W-:Y:S01]  /*5de0*/  FFMA R49, R49, UR4, -R129.reuse ;  /* 0x0000000431317c23 */ /* 0x100fe20008000881 */
[--C-:B------:R-:W-:Y:S01]  /*5df0*/  FFMA R52, R52, UR4, -R129.reuse ;  /* 0x0000000434347c23 */ /* 0x100fe20008000881 */
[----:B------:R-:W-:Y:S01]  /*5e00*/  @!P2 FMUL R30, R30, 0.5 ;  /* 0x3f0000001e1ea820 */ /* 0x000fe20000400000 */
[----:B------:R-:W-:Y:S01]  /*5e10*/  MUFU.EX2 R27, R27 ;  /* 0x0000001b001b7308 */ /* 0x000fe20000000800 */
        /* <DEDUP_REMOVED lines=8> */
[--C-:B------:R-:W-:Y:S01]  /*5ea0*/  FFMA R61, R61, UR4, -R129.reuse ;  /* 0x000000043d3d7c23 */ /* 0x100fe20008000881 */
[--C-:B------:R-:W-:Y:S01]  /*5eb0*/  FFMA R64, R64, UR4, -R129.reuse ;  /* 0x0000000440407c23 */ /* 0x100fe20008000881 */
[--C-:B------:R-:W-:Y:S01]  /*5ec0*/  FFMA R65, R65, UR4, -R129.reuse ;  /* 0x0000000441417c23 */ /* 0x100fe20008000881 */
[--C-:B------:R-:W-:Y:S01]  /*5ed0*/  FFMA R68, R68, UR4, -R129.reuse ;  /* 0x0000000444447c23 */ /* 0x100fe20008000881 */
[--C-:B------:R-:W-:Y:S01]  /*5ee0*/  FFMA R69, R69, UR4, -R129.reuse ;  /* 0x0000000445457c23 */ /* 0x100fe20008000881 */
[--C-:B------:R-:W-:Y:S01]  /*5ef0*/  FFMA R72, R72, UR4, -R129.reuse ;  /* 0x0000000448487c23 */ /* 0x100fe20008000881 */
[----:B------:R-:W-:Y:S01]  /*5f00*/  @!P4 FMUL R131, R131, 0.5 ;  /* 0x3f0000008383c820 */ /* 0x000fe20000400000 */
[----:B------:R-:W2:Y:S01]  /*5f10*/  MUFU.EX2 R31, R31 ;  /* 0x0000001f001f7308 */ /* 0x000ea20000000800 */
[--C-:B------:R-:W-:Y:S01]  /*5f20*/  FFMA R73, R73, UR4, -R129.reuse ;  /* 0x0000000449497c23 */ /* 0x100fe20008000881 */
[--C-:B------:R-:W-:Y:S01]  /*5f30*/  FFMA R76, R76, UR4, -R129.reuse ;  /* 0x000000044c4c7c23 */ /* 0x100fe20008000881 */
[--C-:B------:R-:W-:Y:S01]  /*5f40*/  FFMA R77, R77, UR4, -R129.reuse ;  /* 0x000000044d4d7c23 */ /* 0x100fe20008000881 */
[--C-:B------:R-:W-:Y:S01]  /*5f50*/  FFMA R80, R80, UR4, -R129.reuse ;  /* 0x0000000450507c23 */ /* 0x100fe20008000881 */
[--C-:B------:R-:W-:Y:S01]  /*5f60*/  FFMA R81, R81, UR4, -R129.reuse ;  /* 0x0000000451517c23 */ /* 0x100fe20008000881 */
[--C-:B------:R-:W-:Y:S01]  /*5f70*/  FFMA R84, R84, UR4, -R129.reuse ;  /* 0x0000000454547c23 */ /* 0x100fe20008000881 */
[----:B------:R-:W-:Y:S01]  /*5f80*/  FFMA R85, R85, UR4, -R129 ;  /* 0x0000000455557c23 */ /* 0x000fe20008000881 */
[----:B------:R3:W4:Y:S01]  /*5f90*/  MUFU.EX2 R32, R131 ;  /* 0x0000008300207308 */ /* 0x0007220000000800 */
[----:B-1----:R-:W-:Y:S01]  /*5fa0*/  @!P2 FMUL R30, R30, R30 ;  /* 0x0000001e1e1ea220 */ /* 0x002fe20000400000 */
[----:B------:R-:W-:Y:S01]  /*5fb0*/  FSETP.GEU.AND P2, PT, R132, -126, PT ;  /* 0xc2fc00008400780b */ /* 0x000fe20003f4e000 */
[----:B------:R-:W-:Y:S01]  /*5fc0*/  FFMA R129, R34, UR4, -R22 ;  /* 0x0000000422817c23 */ /* 0x000fe20008000816 */
[----:B------:R-:W-:-:S02]  /*5fd0*/  IMAD.U32 R128, RZ, RZ, UR5 ;  /* 0x00000005ff807e24 */ /* 0x000fc4000f8e00ff */
[----:B------:R-:W-:Y:S01]  /*5fe0*/  @!P5 FMUL R25, R25, R25 ;  /* 0x000000191919d220 */ /* 0x000fe20000400000 */
[----:B------:R-:W-:Y:S01]  /*5ff0*/  @!P6 FMUL R27, R27, R27 ;  /* 0x0000001b1b1be220 */ /* 0x000fe20000400000 */
[----:B------:R-:W-:Y:S01]  /*6000*/  FSETP.GEU.AND P5, PT, R134, -126, PT ;  /* 0xc2fc00008600780b */ /* 0x000fe20003fae000 */
[----:B------:R-:W-:Y:S02]  /*6010*/  IMAD R28, R19, 0x500, R128 ;  /* 0x00000500131c7824 */ /* 0x000fe400078e0280 */
[----:B--2---:R-:W-:Y:S01]  /*6020*/  @!P3 FMUL R31, R31, R31 ;  /* 0x0000001f1f1fb220 */ /* 0x004fe20000400000 */
[----:B------:R-:W-:Y:S01]  /*6030*/  FSETP.GEU.AND P3, PT, R29, -126, PT ;  /* 0xc2fc00001d00780b */ /* 0x000fe20003f6e000 */
[--C-:B------:R-:W-:Y:S01]  /*6040*/  FFMA R128, R35, UR4, -R22.reuse ;  /* 0x0000000423807c23 */ /* 0x100fe20008000816 */
[--C-:B---3--:R-:W-:Y:S01]  /*6050*/  FFMA R131, R42, UR4, -R22.reuse ;  /* 0x000000042a837c23 */ /* 0x108fe20008000816 */
[----:B------:R-:W-:Y:S01]  /*6060*/  FSETP.GEU.AND P6, PT, R133, -126, PT ;  /* 0xc2fc00008500780b */ /* 0x000fe20003fce000 */
[--C-:B------:R-:W-:Y:S01]  /*6070*/  FFMA R130, R43, UR4, -R22.reuse ;  /* 0x000000042b827c23 */ /* 0x100fe20008000816 */
[----:B------:R-:W-:Y:S01]  /*6080*/  @!P2 FMUL R132, R132, 0.5 ;  /* 0x3f0000008484a820 */ /* 0x000fe20000400000 */
[--C-:B------:R-:W-:Y:S01]  /*6090*/  FFMA R135, R38, UR4, -R22.reuse ;  /* 0x0000000426877c23 */ /* 0x100fe20008000816 */
[----:B----4-:R-:W-:Y:S01]  /*60a0*/  @!P4 FMUL R32, R32, R32 ;  /* 0x000000202020c220 */ /* 0x010fe20000400000 */
[----:B------:R-:W-:Y:S01]  /*60b0*/  FSETP.GEU.AND P4, PT, R129, -126, PT ;  /* 0xc2fc00008100780b */ /* 0x000fe20003f8e000 */
[----:B------:R-:W1:Y:S01]  /*60c0*/  MUFU.EX2 R35, R132 ;  /* 0x0000008400237308 */ /* 0x000e620000000800 */
[----:B------:R-:W-:Y:S01]  /*60d0*/  @!P5 FMUL R134, R134, 0.5 ;  /* 0x3f0000008686d820 */ /* 0x000fe20000400000 */
[----:B------:R-:W-:Y:S01]  /*60e0*/  FFMA R136, R39, UR4, -R22 ;  /* 0x0000000427887c23 */ /* 0x000fe20008000816 */
[----:B------:R-:W-:-:S02]  /*60f0*/  IMAD.MOV.U32 R39, RZ, RZ, -0x3ffffff0 ;  /* 0xc0000010ff277424 */ /* 0x000fc400078e00ff */
[----:B------:R-:W-:Y:S01]  /*6100*/  @!P3 FMUL R29, R29, 0.5 ;  /* 0x3f0000001d1db820 */ /* 0x000fe20000400000 */
[----:B------:R-:W-:Y:S05]  /*6110*/  WARPSYNC.ALL ;  /* 0x0000000000007948 */ /* 0x000fea0003800000 */
[----:B------:R2:W3:Y:S01]  /*6120*/  MUFU.EX2 R42, R29 ;  /* 0x0000001d002a7308 */ /* 0x0004e20000000800 */
[----:B------:R-:W-:Y:S01]  /*6130*/  @!P6 FMUL R133, R133, 0.5 ;  /* 0x3f0000008585e820 */ /* 0x000fe20000400000 */
[----:B------:R-:W-:Y:S01]  /*6140*/  @!P4 FMUL R129, R129, 0.5 ;  /* 0x3f0000008181c820 */ /* 0x000fe20000400000 */
[----:B------:R-:W-:Y:S01]  /*6150*/  R2UR UR59, R39 ;  /* 0x00000000273b72ca */ /* 0x000fe200000e0000 */
[----:B------:R-:W-:Y:S01]  /*6160*/  FFMA R20, R23, R20, R24 ;  /* 0x0000001417147223 */ /* 0x000fe20000000018 */
[----:B------:R-:W-:Y:S01]  /*6170*/  IADD3 R38, R28, 0x100, RZ ;  /* 0x000001001c267810 */ /* 0x000fe20007ffe0ff */
[----:B------:R-:W-:Y:S01]  /*6180*/  FFMA R21, R26, R21, R31 ;  /* 0x000000151a157223 */ /* 0x000fe2000000001f */
[----:B-1----:R-:W-:Y:S01]  /*6190*/  @!P2 FMUL R35, R35, R35 ;  /* 0x000000232323a220 */ /* 0x002fe20000400000 */
[----:B------:R-:W1:Y:S01]  /*61a0*/  MUFU.EX2 R43, R129 ;  /* 0x00000081002b7308 */ /* 0x000e620000000800 */
[----:B------:R-:W-:Y:S01]  /*61b0*/  FSETP.GEU.AND P2, PT, R37, -126, PT ;  /* 0xc2fc00002500780b */ /* 0x000fe20003f4e000 */
[----:B--2---:R-:W-:Y:S01]  /*61c0*/  IMAD.MOV.U32 R29, RZ, RZ, -0x3ffffff0 ;  /* 0xc0000010ff1d7424 */ /* 0x004fe200078e00ff */
[----:B------:R-:W-:Y:S01]  /*61d0*/  R2UR UR58, R38 ;  /* 0x00000000263a72ca */ /* 0x000fe200000e0000 */
[-C--:B------:R-:W-:Y:S01]  /*61e0*/  FMUL R120, R120, R26.reuse ;  /* 0x0000001a78787220 */ /* 0x080fe20000400000 */
[-C--:B------:R-:W-:Y:S01]  /*61f0*/  FMUL R121, R121, R26.reuse ;  /* 0x0000001a79797220 */ /* 0x080fe20000400000 */
[----:B------:R-:W-:Y:S01]  /*6200*/  FMUL R124, R124, R26 ;  /* 0x0000001a7c7c7220 */ /* 0x000fe20000400000 */
[----:B------:R-:W-:Y:S01]  /*6210*/  R2UR UR7, R29 ;  /* 0x000000001d0772ca */ /* 0x000fe200000e0000 */
[----:B------:R-:W2:Y:S01]  /*6220*/  MUFU.EX2 R33, R134 ;  /* 0x0000008600217308 */ /* 0x000ea20000000800 */
[----:B---3--:R-:W-:Y:S01]  /*6230*/  @!P3 FMUL R42, R42, R42 ;  /* 0x0000002a2a2ab220 */ /* 0x008fe20000400000 */
[----:B------:R-:W-:Y:S01]  /*6240*/  FSETP.GEU.AND P3, PT, R135, -126, PT ;  /* 0xc2fc00008700780b */ /* 0x000fe20003f6e000 */
[-C--:B------:R-:W-:Y:S01]  /*6250*/  FMUL R125, R125, R26.reuse ;  /* 0x0000001a7d7d7220 */ /* 0x080fe20000400000 */
[-C--:B------:R-:W-:Y:S01]  /*6260*/  FMUL R112, R112, R26.reuse ;  /* 0x0000001a70707220 */ /* 0x080fe20000400000 */
[-C--:B------:R-:W-:Y:S01]  /*6270*/  FMUL R113, R113, R26.reuse ;  /* 0x0000001a71717220 */ /* 0x080fe20000400000 */
[----:B------:R-:W-:Y:S01]  /*6280*/  @!P2 FMUL R37, R37, 0.5 ;  /* 0x3f0000002525a820 */ /* 0x000fe20000400000 */
[-C--:B------:R-:W-:Y:S01]  /*6290*/  FMUL R116, R116, R26.reuse ;  /* 0x0000001a74747220 */ /* 0x080fe20000400000 */
[----:B------:R-:W3:Y:S01]  /*62a0*/  MUFU.EX2 R34, R133 ;  /* 0x0000008500227308 */ /* 0x000ee20000000800 */
[----:B-1----:R-:W-:Y:S01]  /*62b0*/  @!P4 FMUL R43, R43, R43 ;  /* 0x0000002b2b2bc220 */ /* 0x002fe20000400000 */
[----:B------:R-:W-:Y:S01]  /*62c0*/  FSETP.GEU.AND P4, PT, R136, -126, PT ;  /* 0xc2fc00008800780b */ /* 0x000fe20003f8e000 */
[-C--:B------:R-:W-:Y:S01]  /*62d0*/  FMUL R117, R117, R26.reuse ;  /* 0x0000001a75757220 */ /* 0x080fe20000400000 */
[-C--:B------:R-:W-:Y:S01]  /*62e0*/  FMUL R104, R104, R26.reuse ;  /* 0x0000001a68687220 */ /* 0x080fe20000400000 */
[-C--:B------:R-:W-:Y:S01]  /*62f0*/  FMUL R105, R105, R26.reuse ;  /* 0x0000001a69697220 */ /* 0x080fe20000400000 */
[-C--:B------:R-:W-:Y:S01]  /*6300*/  FMUL R108, R108, R26.reuse ;  /* 0x0000001a6c6c7220 */ /* 0x080fe20000400000 */
[----:B------:R-:W-:Y:S01]  /*6310*/  @!P3 FMUL R135, R135, 0.5 ;  /* 0x3f0000008787b820 */ /* 0x000fe20000400000 */
[----:B------:R1:W4:Y:S01]  /*6320*/  MUFU.EX2 R134, R37 ;  /* 0x0000002500867308 */ /* 0x0003220000000800 */
[-C--:B------:R-:W-:Y:S01]  /*6330*/  FMUL R109, R109, R26.reuse ;  /* 0x0000001a6d6d7220 */ /* 0x080fe20000400000 */
[-C--:B------:R-:W-:Y:S01]  /*6340*/  FMUL R96, R96, R26.reuse ;  /* 0x0000001a60607220 */ /* 0x080fe20000400000 */
[-C--:B------:R-:W-:Y:S01]  /*6350*/  FMUL R97, R97, R26.reuse ;  /* 0x0000001a61617220 */ /* 0x080fe20000400000 */
[-C--:B------:R-:W-:Y:S01]  /*6360*/  FMUL R100, R100, R26.reuse ;  /* 0x0000001a64647220 */ /* 0x080fe20000400000 */
[-C--:B------:R-:W-:Y:S01]  /*6370*/  FMUL R101, R101, R26.reuse ;  /* 0x0000001a65657220 */ /* 0x080fe20000400000 */
[-C--:B------:R-:W-:Y:S01]  /*6380*/  FMUL R88, R88, R26.reuse ;  /* 0x0000001a58587220 */ /* 0x080fe20000400000 */
[-C--:B------:R-:W-:Y:S01]  /*6390*/  FMUL R89, R89, R26.reuse ;  /* 0x0000001a59597220 */ /* 0x080fe20000400000 */
[----:B------:R-:W-:Y:S01]  /*63a0*/  FMUL R92, R92, R26 ;  /* 0x0000001a5c5c7220 */ /* 0x000fe20000400000 */
[----:B-1----:R-:W-:-:S02]  /*63b0*/  IMAD.MOV.U32 R37, RZ, RZ, -0x3ffffff0 ;  /* 0xc0000010ff257424 */ /* 0x002fc400078e00ff */
[----:B------:R-:W-:Y:S01]  /*63c0*/  FMUL R93, R93, R26 ;  /* 0x0000001a5d5d7220 */ /* 0x000fe20000400000 */
[----:B--2---:R-:W-:Y:S01]  /*63d0*/  @!P5 FMUL R33, R33, R33 ;  /* 0x000000212121d220 */ /* 0x004fe20000400000 */
[----:B---3--:R-:W-:Y:S01]  /*63e0*/  @!P6 FMUL R34, R34, R34 ;  /* 0x000000222222e220 */ /* 0x008fe20000400000 */
[----:B------:R1:W2:Y:S01]  /*63f0*/  MUFU.EX2 R132, R135 ;  /* 0x0000008700847308 */ /* 0x0002a20000000800 */
[----:B------:R-:W-:Y:S01]  /*6400*/  R2UR UR6, R28 ;  /* 0x000000001c0672ca */ /* 0x000fe200000e0000 */
[----:B------:R-:W-:Y:S01]  /*6410*/  FADD R26, R20, R25 ;  /* 0x00000019141a7221 */ /* 0x000fe20000000000 */
[C---:B------:R-:W-:Y:S01]  /*6420*/  R2UR UR15, R37.reuse ;  /* 0x00000000250f72ca */ /* 0x040fe200000e0000 */
[-C--:B------:R-:W-:Y:S01]  /*6430*/  FMUL R122, R122, R23.reuse ;  /* 0x000000177a7a7220 */ /* 0x080fe20000400000 */
[----:B------:R-:W-:Y:S01]  /*6440*/  R2UR UR23, R37 ;  /* 0x00000000251772ca */ /* 0x000fe200000e0000 */
[-C--:B------:R-:W-:Y:S01]  /*6450*/  FMUL R123, R123, R23.reuse ;  /* 0x000000177b7b7220 */ /* 0x080fe20000400000 */
[C---:B------:R-:W-:Y:S01]  /*6460*/  R2UR UR31, R37.reuse ;  /* 0x00000000251f72ca */ /* 0x040fe200000e0000 */
[-C--:B------:R-:W-:Y:S01]  /*6470*/  FMUL R126, R126, R23.reuse ;  /* 0x000000177e7e7220 */ /* 0x080fe20000400000 */
[----:B-1----:R-:W-:Y:S01]  /*6480*/  MOV R135, UR59 ;  /* 0x0000003b00877c02 */ /* 0x002fe20008000f00 */
[----:B------:R-:W-:Y:S01]  /*6490*/  UMOV UR59, UR7 ;  /* 0x00000007003b7c82 */ /* 0x000fe20008000000 */
[----:B------:R-:W-:Y:S01]  /*64a0*/  R2UR UR7, R37 ;  /* 0x00000000250772ca */ /* 0x000fe200000e0000 */
[----:B------:R-:W-:Y:S01]  /*64b0*/  FMUL R127, R127, R23 ;  /* 0x000000177f7f7220 */ /* 0x000fe20000400000 */
[C---:B------:R-:W-:Y:S01]  /*64c0*/  R2UR UR39, R37.reuse ;  /* 0x00000000252772ca */ /* 0x040fe200000e0000 */
[----:B------:R-:W-:Y:S01]  /*64d0*/  @!P4 FMUL R136, R136, 0.5 ;  /* 0x3f0000008888c820 */ /* 0x000fe20000400000 */
[----:B------:R-:W-:Y:S01]  /*64e0*/  R2UR UR51, R37 ;  /* 0x00000000253372ca */ /* 0x000fe200000e0000 */
[----:B------:R-:W-:Y:S01]  /*64f0*/  FADD R37, R26, R27 ;  /* 0x0000001b1a257221 */ /* 0x000fe20000000000 */
[----:B------:R-:W-:Y:S01]  /*6500*/  F2FP.F16.F32.PACK_AB R25, R25, R24 ;  /* 0x000000181919723e */ /* 0x000fe200000000ff */
[--C-:B------:R-:W-:Y:S01]  /*6510*/  FFMA R46, R46, UR4, -R22.reuse ;  /* 0x000000042e2e7c23 */ /* 0x100fe20008000816 */
[----:B------:R-:W-:Y:S01]  /*6520*/  F2FP.F16.F32.PACK_AB R27, R30, R27 ;  /* 0x0000001b1e1b723e */ /* 0x000fe200000000ff */
[--C-:B------:R-:W-:Y:S01]  /*6530*/  FFMA R47, R47, UR4, -R22.reuse ;  /* 0x000000042f2f7c23 */ /* 0x100fe20008000816 */
[----:B------:R-:W-:Y:S01]  /*6540*/  F2FP.F16.F32.PACK_AB R24, R32, R31 ;  /* 0x0000001f2018723e */ /* 0x000fe200000000ff */
[--C-:B------:R-:W-:Y:S01]  /*6550*/  FFMA R50, R50, UR4, -R22.reuse ;  /* 0x0000000432327c23 */ /* 0x100fe20008000816 */
[----:B------:R-:W-:Y:S01]  /*6560*/  F2FP.F16.F32.PACK_AB R26, R34, R33 ;  /* 0x00000021221a723e */ /* 0x000fe200000000ff */
[--C-:B------:R-:W-:Y:S01]  /*6570*/  FFMA R51, R51, UR4, -R22.reuse ;  /* 0x0000000433337c23 */ /* 0x100fe20008000816 */
        /* <DEDUP_REMOVED lines=17> */
[----:B------:R-:W-:Y:S01]  /*6690*/  WARPGROUP.ARRIVE ;  /* 0x00000000000079c5 */ /* 0x000fe20000000000 */
[----:B------:R-:W-:Y:S01]  /*66a0*/  FFMA R22, R87, UR4, -R22 ;  /* 0x0000000457167c23 */ /* 0x000fe20008000816 */
[-C--:B------:R-:W-:Y:S01]  /*66b0*/  FMUL R114, R114, R23.reuse ;  /* 0x0000001772727220 */ /* 0x080fe20000400000 */
[----:B------:R1:W3:Y:S01]  /*66c0*/  MUFU.EX2 R87, R136 ;  /* 0x0000008800577308 */ /* 0x0002e20000000800 */
[-C--:B------:R-:W-:Y:S01]  /*66d0*/  FMUL R115, R115, R23.reuse ;  /* 0x0000001773737220 */ /* 0x080fe20000400000 */
[-C--:B------:R-:W-:Y:S01]  /*66e0*/  FMUL R118, R118, R23.reuse ;  /* 0x0000001776767220 */ /* 0x080fe20000400000 */
[-C--:B------:R-:W-:Y:S01]  /*66f0*/  FMUL R119, R119, R23.reuse ;  /* 0x0000001777777220 */ /* 0x080fe20000400000 */
[----:B------:R-:W-:Y:S01]  /*6700*/  FSETP.GEU.AND P6, PT, R36, -126, PT ;  /* 0xc2fc00002400780b */ /* 0x000fe20003fce000 */
[-C--:B------:R-:W-:Y:S01]  /*6710*/  FMUL R106, R106, R23.reuse ;  /* 0x000000176a6a7220 */ /* 0x080fe20000400000 */
[-C--:B------:R-:W-:Y:S01]  /*6720*/  FMUL R107, R107, R23.reuse ;  /* 0x000000176b6b7220 */ /* 0x080fe20000400000 */
[-C--:B------:R-:W-:Y:S01]  /*6730*/  FMUL R110, R110, R23.reuse ;  /* 0x000000176e6e7220 */ /* 0x080fe20000400000 */
[-C--:B------:R-:W-:Y:S01]  /*6740*/  FMUL R111, R111, R23.reuse ;  /* 0x000000176f6f7220 */ /* 0x080fe20000400000 */
[----:B-1----:R-:W-:Y:S01]  /*6750*/  MOV R136, UR58 ;  /* 0x0000003a00887c02 */ /* 0x002fe20008000f00 */
[----:B------:R-:W-:Y:S01]  /*6760*/  UMOV UR58, UR6 ;  /* 0x00000006003a7c82 */ /* 0x000fe20008000000 */
[----:B------:R-:W-:Y:S01]  /*6770*/  IADD3 R38, R28, 0x300, RZ ;  /* 0x000003001c267810 */ /* 0x000fe20007ffe0ff */
[----:B------:R-:W-:Y:S01]  /*6780*/  HGMMA.64x16x16.F32 R120, R24, gdesc[UR56].tnspB, R120, gsb0 ;  /* 0x4020003818787df0 */ /* 0x000fe20008000878 */
[----:B------:R-:W-:Y:S01]  /*6790*/  R2UR UR59, R135 ;  /* 0x00000000873b72ca */ /* 0x000fe200000e0000 */
[-C--:B------:R-:W-:Y:S01]  /*67a0*/  FMUL R98, R98, R23.reuse ;  /* 0x0000001762627220 */ /* 0x080fe20000400000 */
[----:B------:R-:W-:Y:S01]  /*67b0*/  R2UR UR58, R136 ;  /* 0x00000000883a72ca */ /* 0x000fe200000e0000 */
[-C--:B------:R-:W-:Y:S01]  /*67c0*/  FMUL R99, R99, R23.reuse ;  /* 0x0000001763637220 */ /* 0x080fe20000400000 */
[----:B------:R-:W-:Y:S01]  /*67d0*/  @!P6 FMUL R36, R36, 0.5 ;  /* 0x3f0000002424e820 */ /* 0x000fe20000400000 */
[----:B------:R-:W-:Y:S01]  /*67e0*/  R2UR UR10, R38 ;  /* 0x00000000260a72ca */ /* 0x000fe200000e0000 */
[-C--:B------:R-:W-:Y:S01]  /*67f0*/  FMUL R102, R102, R23.reuse ;  /* 0x0000001766667220 */ /* 0x080fe20000400000 */
[----:B------:R-:W-:Y:S01]  /*6800*/  R2UR UR11, R39 ;  /* 0x00000000270b72ca */ /* 0x000fe200000e0000 */
[----:B------:R1:W5:Y:S01]  /*6810*/  MUFU.EX2 R129, R36 ;  /* 0x0000002400817308 */ /* 0x0003620000000800 */
[-C--:B------:R-:W-:Y:S01]  /*6820*/  FMUL R103, R103, R23.reuse ;  /* 0x0000001767677220 */ /* 0x080fe20000400000 */
[-C--:B------:R-:W-:Y:S01]  /*6830*/  FMUL R90, R90, R23.reuse ;  /* 0x000000175a5a7220 */ /* 0x080fe20000400000 */
[-C--:B------:R-:W-:Y:S01]  /*6840*/  FMUL R91, R91, R23.reuse ;  /* 0x000000175b5b7220 */ /* 0x080fe20000400000 */
[-C--:B------:R-:W-:Y:S01]  /*6850*/  FMUL R94, R94, R23.reuse ;  /* 0x000000175e5e7220 */ /* 0x080fe20000400000 */
[----:B------:R-:W-:Y:S01]  /*6860*/  FMUL R95, R95, R23 ;  /* 0x000000175f5f7220 */ /* 0x000fe20000400000 */
[----:B------:R-:W-:Y:S01]  /*6870*/  FSETP.GEU.AND P5, PT, R128, -126, PT ;  /* 0xc2fc00008000780b */ /* 0x000fe20003fae000 */
[----:B------:R-:W-:-:S02]  /*6880*/  VIADD R38, R28, 0x20 ;  /* 0x000000201c267836 */ /* 0x000fc40000000000 */
[----:B----4-:R-:W-:Y:S01]  /*6890*/  @!P2 FMUL R134, R134, R134 ;  /* 0x000000868686a220 */ /* 0x010fe20000400000 */
[----:B-1----:R-:W-:Y:S01]  /*68a0*/  IADD3 R36, R28, 0x200, RZ ;  /* 0x000002001c247810 */ /* 0x002fe20007ffe0ff */
[----:B--2---:R-:W-:Y:S01]  /*68b0*/  @!P3 FMUL R132, R132, R132 ;  /* 0x000000848484b220 */ /* 0x004fe20000400000 */
[----:B---3--:R-:W-:Y:S01]  /*68c0*/  @!P4 FMUL R87, R87, R87 ;  /* 0x000000575757c220 */ /* 0x008fe20000400000 */
[----:B------:R-:W-:Y:S01]  /*68d0*/  R2UR UR18, R38 ;  /* 0x00000000261272ca */ /* 0x000fe200000e0000 */
[----:B------:R-:W-:Y:S01]  /*68e0*/  FADD R20, R21, R32 ;  /* 0x0000002015147221 */ /* 0x000fe20000000000 */
[----:B------:R-:W-:Y:S02]  /*68f0*/  R2UR UR6, R36 ;  /* 0x00000000240672ca */ /* 0x000fe400000e0000 */
[----:B------:R-:W-:Y:S01]  /*6900*/  IADD3 R36, R28, 0x400, RZ ;  /* 0x000004001c247810 */ /* 0x000fe20007ffe0ff */
[----:B-----5:R-:W-:Y:S01]  /*6910*/  @!P6 FMUL R129, R129, R129 ;  /* 0x000000818181e220 */ /* 0x020fe20000400000 */
[----:B------:R-:W-:Y:S01]  /*6920*/  R2UR UR19, R39 ;  /* 0x00000000271372ca */ /* 0x000fe200000e0000 */
[----:B------:R-:W-:Y:S01]  /*6930*/  @!P5 FMUL R128, R128, 0.5 ;  /* 0x3f0000008080d820 */ /* 0x000fe20000400000 */
[----:B------:R-:W-:Y:S01]  /*6940*/  R2UR UR14, R36 ;  /* 0x00000000240e72ca */ /* 0x000fe200000e0000 */
[----:B------:R-:W-:Y:S01]  /*6950*/  FADD R21, R20, R33 ;  /* 0x0000002114157221 */ /* 0x000fe20000000000 */
[----:B------:R-:W-:-:S02]  /*6960*/  IADD3 R36, R28, 0x120, RZ ;  /* 0x000001201c247810 */ /* 0x000fc40007ffe0ff */
[----:B------:R-:W-:Y:S01]  /*6970*/  IADD3 R38, R28, 0x220, RZ ;  /* 0x000002201c267810 */ /* 0x000fe20007ffe0ff */
[----:B------:R-:W1:Y:S01]  /*6980*/  MUFU.EX2 R128, R128 ;  /* 0x0000008000807308 */ /* 0x000e620000000800 */
[----:B------:R-:W-:Y:S01]  /*6990*/  R2UR UR22, R36 ;  /* 0x00000000241672ca */ /* 0x000fe200000e0000 */
[----:B------:R-:W-:Y:S01]  /*69a0*/  VIADD R36, R28, 0x320 ;  /* 0x000003201c247836 */ /* 0x000fe20000000000 */
[----:B------:R-:W-:Y:S02]  /*69b0*/  R2UR UR26, R38 ;  /* 0x00000000261a72ca */ /* 0x000fe400000e0000 */
[----:B------:R-:W-:Y:S02]  /*69c0*/  R2UR UR27, R39 ;  /* 0x00000000271b72ca */ /* 0x000fe400000e0000 */
[----:B------:R-:W-:Y:S01]  /*69d0*/  R2UR UR30, R36 ;  /* 0x00000000241e72ca */ /* 0x000fe200000e0000 */
[----:B------:R-:W-:Y:S02]  /*69e0*/  WARPGROUP.DEPBAR.LE gsb0, 0x0 ;  /* 0x00008000000079c5 */ /* 0x000fe40000010000 */
[----:B------:R-:W-:Y:S01]  /*69f0*/  WARPGROUP.ARRIVE ;  /* 0x00000000000079c5 */ /* 0x000fe20000000000 */
[----:B------:R-:W-:-:S02]  /*6a00*/  FSETP.GEU.AND P2, PT, R131, -126, PT ;  /* 0xc2fc00008300780b */ /* 0x000fc40003f4e000 */
[----:B------:R-:W-:Y:S02]  /*6a10*/  FSETP.GEU.AND P6, PT, R41, -126, PT ;  /* 0xc2fc00002900780b */ /* 0x000fe40003fce000 */
[----:B------:R-:W-:Y:S01]  /*6a20*/  IADD3 R38, R28, 0x420, RZ ;  /* 0x000004201c267810 */ /* 0x000fe20007ffe0ff */
[----:B------:R-:W-:Y:S01]  /*6a30*/  HGMMA.64x16x16.F32 R112, R24, gdesc[UR56].tnspB, R112, gsb0 ;  /* 0x4020003818707df0 */ /* 0x000fe20008000870 */
[----:B-1----:R-:W-:Y:S01]  /*6a40*/  @!P5 FMUL R128, R128, R128 ;  /* 0x000000808080d220 */ /* 0x002fe20000400000 */
[----:B------:R-:W-:Y:S02]  /*6a50*/  FSETP.GEU.AND P5, PT, R40, -126, PT ;  /* 0xc2fc00002800780b */ /* 0x000fe40003fae000 */
[----:B------:R-:W-:Y:S01]  /*6a60*/  R2UR UR34, R38 ;  /* 0x00000000262272ca */ /* 0x000fe200000e0000 */
[----:B------:R-:W-:Y:S01]  /*6a70*/  VIADD R38, R28, 0x140 ;  /* 0x000001401c267836 */ /* 0x000fe20000000000 */
[----:B------:R-:W-:Y:S02]  /*6a80*/  R2UR UR35, R39 ;  /* 0x00000000272372ca */ /* 0x000fe400000e0000 */
[----:B------:R-:W-:Y:S01]  /*6a90*/  @!P2 FMUL R131, R131, 0.5 ;  /* 0x3f0000008383a820 */ /* 0x000fe20000400000 */
[----:B------:R-:W-:Y:S01]  /*6aa0*/  FSETP.GEU.AND P3, PT, R130, -126, PT ;  /* 0xc2fc00008200780b */ /* 0x000fe20003f6e000 */
[----:B------:R-:W-:Y:S01]  /*6ab0*/  @!P6 FMUL R41, R41, 0.5 ;  /* 0x3f0000002929e820 */ /* 0x000fe20000400000 */
[----:B------:R-:W-:-:S02]  /*6ac0*/  FSETP.GEU.AND P4, PT, R44, -126, PT ;  /* 0xc2fc00002c00780b */ /* 0x000fc40003f8e000 */
[----:B------:R-:W-:Y:S01]  /*6ad0*/  IADD3 R36, R28, 0x40, RZ ;  /* 0x000000401c247810 */ /* 0x000fe20007ffe0ff */
[----:B------:R-:W1:Y:S01]  /*6ae0*/  MUFU.EX2 R138, R41 ;  /* 0x00000029008a7308 */ /* 0x000e620000000800 */
[----:B------:R-:W-:Y:S01]  /*6af0*/  @!P5 FMUL R40, R40, 0.5 ;  /* 0x3f0000002828d820 */ /* 0x000fe20000400000 */
[----:B------:R-:W-:Y:S02]  /*6b00*/  R2UR UR42, R38 ;  /* 0x00000000262a72ca */ /* 0x000fe400000e0000 */
[----:B------:R-:W-:Y:S02]  /*6b10*/  R2UR UR38, R36 ;  /* 0x00000000242672ca */ /* 0x000fe400000e0000 */
[----:B------:R-:W-:Y:S02]  /*6b20*/  R2UR UR43, R39 ;  /* 0x00000000272b72ca */ /* 0x000fe400000e0000 */
[----:B------:R2:W3:Y:S01]  /*6b30*/  MUFU.EX2 R29, R40 ;  /* 0x00000028001d7308 */ /* 0x0004e20000000800 */
[----:B------:R-:W-:Y:S01]  /*6b40*/  @!P3 FMUL R130, R130, 0.5 ;  /* 0x3f0000008282b820 */ /* 0x000fe20000400000 */
[----:B------:R-:W-:Y:S01]  /*6b50*/  @!P4 FMUL R44, R44, 0.5 ;  /* 0x3f0000002c2cc820 */ /* 0x000fe20000400000 */
[----:B------:R-:W-:-:S02]  /*6b60*/  IADD3 R38, R28, 0x240, RZ ;  /* 0x000002401c267810 */ /* 0x000fc40007ffe0ff */
[----:B------:R-:W-:Y:S02]  /*6b70*/  R2UR UR47, R39 ;  /* 0x00000000272f72ca */ /* 0x000fe400000e0000 */
[----:B------:R-:W-:Y:S01]  /*6b80*/  R2UR UR46, R38 ;  /* 0x00000000262e72ca */ /* 0x000fe200000e0000 */
[----:B------:R-:W4:Y:S01]  /*6b90*/  MUFU.EX2 R131, R131 ;  /* 0x0000008300837308 */ /* 0x000f220000000800 */
[----:B-1----:R-:W-:Y:S01]  /*6ba0*/  @!P6 FMUL R138, R138, R138 ;  /* 0x0000008a8a8ae220 */ /* 0x002fe20000400000 */
[----:B------:R-:W-:Y:S01]  /*6bb0*/  FSETP.GEU.AND P6, PT, R46, -126, PT ;  /* 0xc2fc00002e00780b */ /* 0x000fe20003fce000 */
[C---:B--2---:R-:W-:Y:S01]  /*6bc0*/  VIADD R40, R28.reuse, 0x440 ;  /* 0x000004401c287836 */ /* 0x044fe20000000000 */
[----:B------:R-:W-:Y:S02]  /*6bd0*/  IADD3 R36, R28, 0x340, RZ ;  /* 0x000003401c247810 */ /* 0x000fe40007ffe0ff */
[----:B------:R-:W-:Y:S02]  /*6be0*/  MOV R41, 0xc0000010 ;  /* 0xc000001000297802 */ /* 0x000fe40000000f00 */
[----:B------:R-:W1:Y:S01]  /*6bf0*/  MUFU.EX2 R130, R130 ;  /* 0x0000008200827308 */ /* 0x000e620000000800 */
[----:B---3--:R-:W-:Y:S01]  /*6c00*/  @!P5 FMUL R29, R29, R29 ;  /* 0x0000001d1d1dd220 */ /* 0x008fe20000400000 */
[----:B------:R-:W-:Y:S01]  /*6c10*/  FSETP.GEU.AND P5, PT, R45, -126, PT ;  /* 0xc2fc00002d00780b */ /* 0x000fe20003fae000 */
[----:B------:R-:W-:-:S02]  /*6c20*/  WARPGROUP.DEPBAR.LE gsb0, 0x0 ;  /* 0x00008000000079c5 */ /* 0x000fc40000010000 */
[----:B------:R-:W-:Y:S02]  /*6c30*/  WARPGROUP.ARRIVE ;  /* 0x00000000000079c5 */ /* 0x000fe40000000000 */
[----:B------:R-:W-:Y:S01]  /*6c40*/  @!P6 FMUL R46, R46, 0.5 ;  /* 0x3f0000002e2ee820 */ /* 0x000fe20000400000 */
[----:B------:R-:W2:Y:S01]  /*6c50*/  MUFU.EX2 R44, R44 ;  /* 0x0000002c002c7308 */ /* 0x000ea20000000800 */
[----:B----4-:R-:W-:Y:S01]  /*6c60*/  @!P2 FMUL R131, R131, R131 ;  /* 0x000000838383a220 */ /* 0x010fe20000400000 */
[----:B------:R-:W-:Y:S01]  /*6c70*/  FSETP.GEU.AND P2, PT, R47, -126, PT ;  /* 0xc2fc00002f00780b */ /* 0x000fe20003f4e000 */
[----:B------:R-:W-:Y:S01]  /*6c80*/  HGMMA.64x16x16.F32 R104, R24, gdesc[UR4].tnspB, R104, gsb0 ;  /* 0x4020000418687df0 */ /* 0x000fe20008000868 */
[----:B------:R-:W-:Y:S01]  /*6c90*/  R2UR UR50, R36 ;  /* 0x00000000243272ca */ /* 0x000fe200000e0000 */
[----:B------:R-:W-:Y:S02]  /*6ca0*/  FADD R36, R37, R30 ;  /* 0x0000001e25247221 */ /* 0x000fe40000000000 */
[----:B------:R-:W-:Y:S01]  /*6cb0*/  @!P5 FMUL R45, R45, 0.5 ;  /* 0x3f0000002d2dd820 */ /* 0x000fe20000400000 */
[----:B------:R-:W3:Y:S01]  /*6cc0*/  MUFU.EX2 R46, R46 ;  /* 0x0000002e002e7308 */ /* 0x000ee20000000800 */
[----:B-1----:R-:W-:Y:S01]  /*6cd0*/  @!P3 FMUL R130, R130, R130 ;  /* 0x000000828282b220 */ /* 0x002fe20000400000 */
[----:B------:R-:W-:Y:S01]  /*6ce0*/  FSETP.GEU.AND P3, PT, R48, -126, PT ;  /* 0xc2fc00003000780b */ /* 0x000fe20003f6e000 */
[----:B------:R-:W-:Y:S01]  /*6cf0*/  FADD R30, R21, R34 ;  /* 0x00000022151e7221 */ /* 0x000fe20000000000 */
[----:B------:R-:W-:Y:S01]  /*6d00*/  R2UR UR54, R40 ;  /* 0x00000000283672ca */ /* 0x000fe200000e0000 */
[----:B------:R-:W-:Y:S01]  /*6d10*/  IMAD.MOV.U32 R21, RZ, RZ, -0x3ffffff0 ;  /* 0xc0000010ff157424 */ /* 0x000fe200078e00ff */
[----:B------:R-:W-:Y:S01]  /*6d20*/  R2UR UR55, R41 ;  /* 0x00000000293772ca */ /* 0x000fe200000e0000 */
[----:B------:R-:W-:Y:S01]  /*6d30*/  @!P2 FMUL R47, R47, 0.5 ;  /* 0x3f0000002f2fa820 */ /* 0x000fe20000400000 */
[----:B------:R-:W1:Y:S01]  /*6d40*/  MUFU.EX2 R45, R45 ;  /* 0x0000002d002d7308 */ /* 0x000e620000000800 */
[----:B--2---:R-:W-:Y:S01]  /*6d50*/  @!P4 FMUL R44, R44, R44 ;  /* 0x0000002c2c2cc220 */ /* 0x004fe20000400000 */
[----:B------:R-:W-:Y:S01]  /*6d60*/  FSETP.GEU.AND P4, PT, R49, -126, PT ;  /* 0xc2fc00003100780b */ /* 0x000fe20003f8e000 */
[----:B------:R-:W-:Y:S01]  /*6d70*/  FADD R23, R36, R43 ;  /* 0x0000002b24177221 */ /* 0x000fe20000000000 */
[----:B------:R-:W-:-:S02]  /*6d80*/  IADD3 R20, R28, 0x60, RZ ;  /* 0x000000601c147810 */ /* 0x000fc40007ffe0ff */
[----:B------:R-:W-:Y:S01]  /*6d90*/  R2UR UR7, R21 ;  /* 0x00000000150772ca */ /* 0x000fe200000e0000 */
[----:B------:R-:W-:Y:S01]  /*6da0*/  @!P3 FMUL R48, R48, 0.5 ;  /* 0x3f0000003030b820 */ /* 0x000fe20000400000 */
[----:B------:R-:W2:Y:S01]  /*6db0*/  MUFU.EX2 R47, R47 ;  /* 0x0000002f002f7308 */ /* 0x000ea20000000800 */
[----:B---3--:R-:W-:Y:S01]  /*6dc0*/  @!P6 FMUL R46, R46, R46 ;  /* 0x0000002e2e2ee220 */ /* 0x008fe20000400000 */
[----:B------:R-:W-:Y:S01]  /*6dd0*/  FADD R21, R30, R35 ;  /* 0x000000231e157221 */ /* 0x000fe20000000000 */
[----:B------:R-:W-:Y:S01]  /*6de0*/  R2UR UR6, R20 ;  /* 0x00000000140672ca */ /* 0x000fe200000e0000 */
[----:B------:R-:W-:Y:S01]  /*6df0*/  FADD R23, R23, R128 ;  /* 0x0000008017177221 */ /* 0x000fe20000000000 */
[----:B------:R-:W-:Y:S01]  /*6e00*/  FSETP.GEU.AND P6, PT, R51, -126, PT ;  /* 0xc2fc00003300780b */ /* 0x000fe20003fce000 */
[----:B------:R-:W-:Y:S01]  /*6e10*/  FADD R20, R21, R42 ;  /* 0x0000002a15147221 */ /* 0x000fe20000000000 */
[----:B------:R-:W-:Y:S01]  /*6e20*/  @!P4 FMUL R49, R49, 0.5 ;  /* 0x3f0000003131c820 */ /* 0x000fe20000400000 */
[----:B------:R-:W3:Y:S01]  /*6e30*/  MUFU.EX2 R48, R48 ;  /* 0x0000003000307308 */ /* 0x000ee20000000800 */
[----:B-1----:R-:W-:Y:S01]  /*6e40*/  @!P5 FMUL R45, R45, R45 ;  /* 0x0000002d2d2dd220 */ /* 0x002fe20000400000 */
[----:B------:R-:W-:Y:S01]  /*6e50*/  FSETP.GEU.AND P5, PT, R50, -126, PT ;  /* 0xc2fc00003200780b */ /* 0x000fe20003fae000 */
[----:B------:R-:W-:Y:S01]  /*6e60*/  FADD R21, R20, R129 ;  /* 0x0000008114157221 */ /* 0x000fe20000000000 */
[----:B------:R-:W-:Y:S01]  /*6e70*/  FADD R20, R23, R132 ;  /* 0x0000008417147221 */ /* 0x000fe20000000000 */
[----:B------:R-:W-:-:S02]  /*6e80*/  IADD3 R30, R28, 0x260, RZ ;  /* 0x000002601c1e7810 */ /* 0x000fc40007ffe0ff */
[----:B------:R-:W-:Y:S01]  /*6e90*/  FADD R32, R21, R134 ;  /* 0x0000008615207221 */ /* 0x000fe20000000000 */
[----:B------:R-:W1:Y:S01]  /*6ea0*/  MUFU.EX2 R49, R49 ;  /* 0x0000003100317308 */ /* 0x000e620000000800 */
[----:B--2---:R-:W-:Y:S01]  /*6eb0*/  @!P2 FMUL R47, R47, R47 ;  /* 0x0000002f2f2fa220 */ /* 0x004fe20000400000 */
[----:B------:R-:W-:Y:S01]  /*6ec0*/  FSETP.GEU.AND P2, PT, R52, -126, PT ;  /* 0xc2fc00003400780b */ /* 0x000fe20003f4e000 */
[----:B------:R-:W-:Y:S02]  /*6ed0*/  IMAD.MOV.U32 R21, RZ, RZ, -0x3ffffff0 ;  /* 0xc0000010ff157424 */ /* 0x000fe400078e00ff */
[----:B------:R-:W-:Y:S01]  /*6ee0*/  @!P6 FMUL R51, R51, 0.5 ;  /* 0x3f0000003333e820 */ /* 0x000fe20000400000 */
[----:B------:R-:W-:Y:S01]  /*6ef0*/  FADD R34, R20, R87 ;  /* 0x0000005714227221 */ /* 0x000fe20000000000 */
[----:B------:R-:W-:Y:S02]  /*6f00*/  WARPGROUP.DEPBAR.LE gsb0, 0x0 ;  /* 0x00008000000079c5 */ /* 0x000fe40000010000 */
[----:B------:R-:W-:Y:S01]  /*6f10*/  WARPGROUP.ARRIVE ;  /* 0x00000000000079c5 */ /* 0x000fe20000000000 */
[----:B------:R-:W-:Y:S01]  /*6f20*/  @!P5 FMUL R50, R50, 0.5 ;  /* 0x3f0000003232d820 */ /* 0x000fe20000400000 */
[----:B---3--:R-:W-:Y:S01]  /*6f30*/  @!P3 FMUL R48, R48, R48 ;  /* 0x000000303030b220 */ /* 0x008fe20000400000 */
[----:B------:R-:W-:Y:S01]  /*6f40*/  FSETP.GEU.AND P3, PT, R53, -126, PT ;  /* 0xc2fc00003500780b */ /* 0x000fe20003f6e000 */
[----:B------:R-:W2:Y:S01]  /*6f50*/  MUFU.EX2 R51, R51 ;  /* 0x0000003300337308 */ /* 0x000ea20000000800 */
[----:B------:R-:W-:Y:S01]  /*6f60*/  IADD3 R20, R28, 0x160, RZ ;  /* 0x000001601c147810 */ /* 0x000fe20007ffe0ff */
[----:B------:R-:W-:Y:S01]  /*6f70*/  HGMMA.64x16x16.F32 R96, R24, gdesc[UR8].tnspB, R96, gsb0 ;  /* 0x4020000818607df0 */ /* 0x000fe20008000860 */
[----:B------:R-:W-:Y:S01]  /*6f80*/  @!P2 FMUL R52, R52, 0.5 ;  /* 0x3f0000003434a820 */ /* 0x000fe20000400000 */
[----:B------:R-:W-:Y:S01]  /*6f90*/  R2UR UR11, R21 ;  /* 0x00000000150b72ca */ /* 0x000fe200000e0000 */
[----:B-1----:R-:W-:Y:S01]  /*6fa0*/  @!P4 FMUL R49, R49, R49 ;  /* 0x000000313131c220 */ /* 0x002fe20000400000 */
[----:B------:R-:W-:Y:S01]  /*6fb0*/  FSETP.GEU.AND P4, PT, R54, -126, PT ;  /* 0xc2fc00003600780b */ /* 0x000fe20003f8e000 */
[----:B------:R-:W-:Y:S01]  /*6fc0*/  FADD R21, R32, R29 ;  /* 0x0000001d20157221 */ /* 0x000fe20000000000 */
[----:B------:R-:W1:Y:S01]  /*6fd0*/  MUFU.EX2 R50, R50 ;  /* 0x0000003200327308 */ /* 0x000e620000000800 */
[----:B------:R-:W-:Y:S01]  /*6fe0*/  FADD R23, R34, R131 ;  /* 0x0000008322177221 */ /* 0x000fe20000000000 */
[----:B------:R-:W-:Y:S01]  /*6ff0*/  R2UR UR10, R20 ;  /* 0x00000000140a72ca */ /* 0x000fe200000e0000 */
[----:B------:R-:W-:Y:S01]  /*7000*/  FADD R21, R21, R138 ;  /* 0x0000008a15157221 */ /* 0x000fe20000000000 */
[----:B------:R-:W-:Y:S01]  /*7010*/  @!P3 FMUL R53, R53, 0.5 ;  /* 0x3f0000003535b820 */ /* 0x000fe20000400000 */
[----:B------:R-:W-:-:S02]  /*7020*/  MOV R31, 0xc0000010 ;  /* 0xc0000010001f7802 */ /* 0x000fc40000000f00 */
[----:B------:R-:W-:Y:S01]  /*7030*/  FADD R20, R21, R44 ;  /* 0x0000002c15147221 */ /* 0x000fe20000000000 */
[----:B------:R-:W3:Y:S01]  /*7040*/  MUFU.EX2 R52, R52 ;  /* 0x0000003400347308 */ /* 0x000ee20000000800 */
[----:B------:R-:W-:Y:S01]  /*7050*/  FADD R21, R23, R130 ;  /* 0x0000008217157221 */ /* 0x000fe20000000000 */
[----:B--2---:R-:W-:Y:S01]  /*7060*/  @!P6 FMUL R51, R51, R51 ;  /* 0x000000333333e220 */ /* 0x004fe20000400000 */
[----:B------:R-:W-:Y:S01]  /*7070*/  @!P4 FMUL R54, R54, 0.5 ;  /* 0x3f0000003636c820 */ /* 0x000fe20000400000 */
[----:B------:R-:W-:Y:S01]  /*7080*/  FADD R23, R20, R45 ;  /* 0x0000002d14177221 */ /* 0x000fe20000000000 */
[----:B------:R-:W-:Y:S01]  /*7090*/  FADD R20, R21, R46 ;  /* 0x0000002e15147221 */ /* 0x000fe20000000000 */
[----:B------:R-:W-:Y:S01]  /*70a0*/  IMAD.MOV.U32 R21, RZ, RZ, -0x3ffffff0 ;  /* 0xc0000010ff157424 */ /* 0x000fe200078e00ff */
[----:B------:R-:W-:Y:S01]  /*70b0*/  FSETP.GEU.AND P6, PT, R56, -126, PT ;  /* 0xc2fc00003800780b */ /* 0x000fe20003fce000 */
[----:B------:R-:W2:Y:S01]  /*70c0*/  MUFU.EX2 R53, R53 ;  /* 0x0000003500357308 */ /* 0x000ea20000000800 */
[----:B-1----:R-:W-:Y:S01]  /*70d0*/  @!P5 FMUL R50, R50, R50 ;  /* 0x000000323232d220 */ /* 0x002fe20000400000 */
[----:B------:R-:W-:-:S02]  /*70e0*/  FSETP.GEU.AND P5, PT, R55, -126, PT ;  /* 0xc2fc00003700780b */ /* 0x000fc40003fae000 */
[----:B------:R-:W-:Y:S02]  /*70f0*/  IADD3 R14, R14, 0x1, RZ ;  /* 0x000000010e0e7810 */ /* 0x000fe40007ffe0ff */
[----:B------:R-:W-:Y:S02]  /*7100*/  MOV R137, UR57 ;  /* 0x0000003900897c02 */ /* 0x000fe40008000f00 */
[----:B------:R-:W1:Y:S01]  /*7110*/  MUFU.EX2 R54, R54 ;  /* 0x0000003600367308 */ /* 0x000e620000000800 */
[----:B---3--:R-:W-:Y:S01]  /*7120*/  @!P2 FMUL R52, R52, R52 ;  /* 0x000000343434a220 */ /* 0x008fe20000400000 */
[----:B------:R-:W-:Y:S02]  /*7130*/  FSETP.GEU.AND P2, PT, R57, -126, PT ;  /* 0xc2fc00003900780b */ /* 0x000fe40003f4e000 */
[----:B------:R-:W-:Y:S01]  /*7140*/  @!P6 FMUL R56, R56, 0.5 ;  /* 0x3f0000003838e820 */ /* 0x000fe20000400000 */
[----:B------:R-:W-:Y:S02]  /*7150*/  MOV R133, UR56 ;  /* 0x0000003800857c02 */ /* 0x000fe40008000f00 */
[----:B------:R-:W-:Y:S01]  /*7160*/  @!P5 FMUL R55, R55, 0.5 ;  /* 0x3f0000003737d820 */ /* 0x000fe20000400000 */
[----:B------:R-:W-:Y:S01]  /*7170*/  R2UR UR57, R137 ;  /* 0x00000000893972ca */ /* 0x000fe200000e0000 */
[----:B--2---:R-:W-:Y:S01]  /*7180*/  @!P3 FMUL R53, R53, R53 ;  /* 0x000000353535b220 */ /* 0x004fe20000400000 */
[----:B------:R-:W-:Y:S01]  /*7190*/  FSETP.GEU.AND P3, PT, R58, -126, PT ;  /* 0xc2fc00003a00780b */ /* 0x000fe20003f6e000 */
[----:B------:R-:W2:Y:S01]  /*71a0*/  MUFU.EX2 R56, R56 ;  /* 0x0000003800387308 */ /* 0x000ea20000000800 */
[----:B------:R-:W-:-:S02]  /*71b0*/  WARPGROUP.DEPBAR.LE gsb0, 0x0 ;  /* 0x00008000000079c5 */ /* 0x000fc40000010000 */
[----:B------:R-:W-:Y:S01]  /*71c0*/  WARPGROUP.ARRIVE ;  /* 0x00000000000079c5 */ /* 0x000fe20000000000 */
[----:B------:R-:W-:Y:S01]  /*71d0*/  @!P2 FMUL R57, R57, 0.5 ;  /* 0x3f0000003939a820 */ /* 0x000fe20000400000 */
[----:B------:R-:W-:Y:S01]  /*71e0*/  R2UR UR56, R133 ;  /* 0x00000000853872ca */ /* 0x000fe200000e0000 */
[----:B-1----:R-:W-:Y:S01]  /*71f0*/  @!P4 FMUL R54, R54, R54 ;  /* 0x000000363636c220 */ /* 0x002fe20000400000 */
[----:B------:R-:W-:Y:S01]  /*7200*/  FSETP.GEU.AND P4, PT, R59, -126, PT ;  /* 0xc2fc00003b00780b */ /* 0x000fe20003f8e000 */
[----:B------:R-:W1:Y:S01]  /*7210*/  MUFU.EX2 R55, R55 ;  /* 0x0000003700377308 */ /* 0x000e620000000800 */
[----:B------:R-:W-:Y:S01]  /*7220*/  HGMMA.64x16x16.F32 R88, R24, gdesc[UR12].tnspB, R88, gsb0 ;  /* 0x4020000c18587df0 */ /* 0x000fe20008000858 */
[----:B------:R-:W-:Y:S02]  /*7230*/  R2UR UR14, R30 ;  /* 0x000000001e0e72ca */ /* 0x000fe400000e0000 */
[----:B------:R-:W-:Y:S01]  /*7240*/  R2UR UR15, R31 ;  /* 0x000000001f0f72ca */ /* 0x000fe200000e0000 */
[----:B------:R-:W-:-:S03]  /*7250*/  @!P3 FMUL R58, R58, 0.5 ;  /* 0x3f0000003a3ab820 */ /* 0x000fc60000400000 */
[----:B------:R-:W3:Y:S01]  /*7260*/  MUFU.EX2 R57, R57 ;  /* 0x0000003900397308 */ /* 0x000ee20000000800 */
[----:B--2---:R-:W-:Y:S01]  /*7270*/  @!P6 FMUL R56, R56, R56 ;  /* 0x000000383838e220 */ /* 0x004fe20000400000 */
[----:B------:R-:W-:Y:S02]  /*7280*/  FSETP.GEU.AND P6, PT, R61, -126, PT ;  /* 0xc2fc00003d00780b */ /* 0x000fe40003fce000 */
[----:B------:R-:W-:-:S04]  /*7290*/  @!P4 FMUL R59, R59, 0.5 ;  /* 0x3f0000003b3bc820 */ /* 0x000fc80000400000 */
[----:B------:R-:W2:Y:S01]  /*72a0*/  MUFU.EX2 R58, R58 ;  /* 0x0000003a003a7308 */ /* 0x000ea20000000800 */
[----:B-1----:R-:W-:Y:S01]  /*72b0*/  @!P5 FMUL R55, R55, R55 ;  /* 0x000000373737d220 */ /* 0x002fe20000400000 */
[----:B------:R-:W-:-:S05]  /*72c0*/  FSETP.GEU.AND P5, PT, R60, -126, PT ;  /* 0xc2fc00003c00780b */ /* 0x000fca0003fae000 */
[----:B------:R-:W-:Y:S01]  /*72d0*/  @!P6 FMUL R61, R61, 0.5 ;  /* 0x3f0000003d3de820 */ /* 0x000fe20000400000 */
[----:B------:R-:W1:Y:S01]  /*72e0*/  MUFU.EX2 R59, R59 ;  /* 0x0000003b003b7308 */ /* 0x000e620000000800 */
[----:B---3--:R-:W-:Y:S01]  /*72f0*/  @!P2 FMUL R57, R57, R57 ;  /* 0x000000393939a220 */ /* 0x008fe20000400000 */
[----:B------:R-:W-:-:S05]  /*7300*/  FSETP.GEU.AND P2, PT, R62, -126, PT ;  /* 0xc2fc00003e00780b */ /* 0x000fca0003f4e000 */
[----:B------:R-:W-:Y:S01]  /*7310*/  @!P5 FMUL R60, R60, 0.5 ;  /* 0x3f0000003c3cd820 */ /* 0x000fe20000400000 */
[----:B------:R-:W3:Y:S01]  /*7320*/  MUFU.EX2 R61, R61 ;  /* 0x0000003d003d7308 */ /* 0x000ee20000000800 */
[----:B--2---:R-:W-:Y:S01]  /*7330*/  @!P3 FMUL R58, R58, R58 ;  /* 0x0000003a3a3ab220 */ /* 0x004fe20000400000 */
[----:B------:R-:W-:-:S05]  /*7340*/  FSETP.GEU.AND P3, PT, R63, -126, PT ;  /* 0xc2fc00003f00780b */ /* 0x000fca0003f6e000 */
[----:B------:R-:W-:Y:S01]  /*7350*/  @!P2 FMUL R62, R62, 0.5 ;  /* 0x3f0000003e3ea820 */ /* 0x000fe20000400000 */
[----:B------:R-:W2:Y:S01]  /*7360*/  MUFU.EX2 R60, R60 ;  /* 0x0000003c003c7308 */ /* 0x000ea20000000800 */
[----:B-1----:R-:W-:Y:S01]  /*7370*/  @!P4 FMUL R59, R59, R59 ;  /* 0x0000003b3b3bc220 */ /* 0x002fe20000400000 */
[----:B------:R-:W-:Y:S01]  /*7380*/  FSETP.GEU.AND P4, PT, R64, -126, PT ;  /* 0xc2fc00004000780b */ /* 0x000fe20003f8e000 */
[----:B------:R-:W-:Y:S02]  /*7390*/  WARPGROUP.DEPBAR.LE gsb0, 0x0 ;  /* 0x00008000000079c5 */ /* 0x000fe40000010000 */
[----:B------:R-:W-:Y:S02]  /*73a0*/  F2FP.F16.F32.PACK_AB R24, R42, R35 ;  /* 0x000000232a18723e */ /* 0x000fe400000000ff */
[----:B------:R-:W-:Y:S01]  /*73b0*/  F2FP.F16.F32.PACK_AB R25, R128, R43 ;  /* 0x0000002b8019723e */ /* 0x000fe200000000ff */
[----:B------:R-:W-:Y:S01]  /*73c0*/  @!P3 FMUL R63, R63, 0.5 ;  /* 0x3f0000003f3fb820 */ /* 0x000fe20000400000 */
[----:B------:R-:W-:Y:S01]  /*73d0*/  F2FP.F16.F32.PACK_AB R26, R134, R129 ;  /* 0x00000081861a723e */ /* 0x000fe200000000ff */
[----:B------:R-:W1:Y:S01]  /*73e0*/  MUFU.EX2 R62, R62 ;  /* 0x0000003e003e7308 */ /* 0x000e620000000800 */
[----:B------:R-:W-:Y:S01]  /*73f0*/  F2FP.F16.F32.PACK_AB R27, R87, R132 ;  /* 0x00000084571b723e */ /* 0x000fe200000000ff */
[----:B---3--:R-:W-:Y:S01]  /*7400*/  @!P6 FMUL R61, R61, R61 ;  /* 0x0000003d3d3de220 */ /* 0x008fe20000400000 */
[----:B------:R-:W-:-:S02]  /*7410*/  FSETP.GEU.AND P6, PT, R66, -126, PT ;  /* 0xc2fc00004200780b */ /* 0x000fc40003fce000 */
[----:B------:R-:W-:Y:S01]  /*7420*/  WARPGROUP.ARRIVE ;  /* 0x00000000000079c5 */ /* 0x000fe20000000000 */
[----:B------:R-:W-:Y:S01]  /*7430*/  @!P4 FMUL R64, R64, 0.5 ;  /* 0x3f0000004040c820 */ /* 0x000fe20000400000 */
[----:B--2---:R-:W-:Y:S01]  /*7440*/  @!P5 FMUL R60, R60, R60 ;  /* 0x0000003c3c3cd220 */ /* 0x004fe20000400000 */
[----:B------:R-:W2:Y:S01]  /*7450*/  MUFU.EX2 R63, R63 ;  /* 0x0000003f003f7308 */ /* 0x000ea20000000800 */
[----:B------:R-:W-:Y:S02]  /*7460*/  FSETP.GEU.AND P5, PT, R65, -126, PT ;  /* 0xc2fc00004100780b */ /* 0x000fe40003fae000 */
[----:B------:R-:W-:Y:S01]  /*7470*/  HGMMA.64x16x16.F32 R120, R24, gdesc[UR16].tnspB, R120, gsb0 ;  /* 0x4020001018787df0 */ /* 0x000fe20008000878 */
[----:B------:R-:W-:Y:S02]  /*7480*/  R2UR UR19, R21 ;  /* 0x00000000151372ca */ /* 0x000fe400000e0000 */
[----:B------:R-:W-:Y:S02]  /*7490*/  MOV R21, 0xc0000010 ;  /* 0xc000001000157802 */ /* 0x000fe40000000f00 */
[----:B------:R-:W-:Y:S01]  /*74a0*/  @!P6 FMUL R66, R66, 0.5 ;  /* 0x3f0000004242e820 */ /* 0x000fe20000400000 */
[----:B-1----:R-:W-:Y:S01]  /*74b0*/  @!P2 FMUL R62, R62, R62 ;  /* 0x0000003e3e3ea220 */ /* 0x002fe20000400000 */
[----:B------:R-:W1:Y:S01]  /*74c0*/  MUFU.EX2 R64, R64 ;  /* 0x0000004000407308 */ /* 0x000e620000000800 */
[----:B------:R-:W-:-:S03]  /*74d0*/  FSETP.GEU.AND P2, PT, R67, -126, PT ;  /* 0xc2fc00004300780b */ /* 0x000fc60003f4e000 */
[----:B------:R-:W-:Y:S01]  /*74e0*/  @!P5 FMUL R65, R65, 0.5 ;  /* 0x3f0000004141d820 */ /* 0x000fe20000400000 */
[----:B--2---:R-:W-:-:S03]  /*74f0*/  @!P3 FMUL R63, R63, R63 ;  /* 0x0000003f3f3fb220 */ /* 0x004fc60000400000 */
[----:B------:R-:W2:Y:S01]  /*7500*/  MUFU.EX2 R66, R66 ;  /* 0x0000004200427308 */ /* 0x000ea20000000800 */
[----:B------:R-:W-:-:S05]  /*7510*/  FSETP.GEU.AND P3, PT, R68, -126, PT ;  /* 0xc2fc00004400780b */ /* 0x000fca0003f6e000 */
[----:B------:R-:W-:Y:S02]  /*7520*/  @!P2 FMUL R67, R67, 0.5 ;  /* 0x3f0000004343a820 */ /* 0x000fe40000400000 */
[----:B------:R-:W3:Y:S01]  /*7530*/  MUFU.EX2 R65, R65 ;  /* 0x0000004100417308 */ /* 0x000ee20000000800 */
[----:B-1----:R-:W-:Y:S01]  /*7540*/  @!P4 FMUL R64, R64, R64 ;  /* 0x000000404040c220 */ /* 0x002fe20000400000 */
[----:B------:R-:W-:-:S04]  /*7550*/  FSETP.GEU.AND P4, PT, R69, -126, PT ;  /* 0xc2fc00004500780b */ /* 0x000fc80003f8e000 */
[----:B------:R-:W-:Y:S02]  /*7560*/  @!P3 FMUL R68, R68, 0.5 ;  /* 0x3f0000004444b820 */ /* 0x000fe40000400000 */
[----:B------:R-:W1:Y:S01]  /*7570*/  MUFU.EX2 R67, R67 ;  /* 0x0000004300437308 */ /* 0x000e620000000800 */
[----:B--2---:R-:W-:Y:S01]  /*7580*/  @!P6 FMUL R66, R66, R66 ;  /* 0x000000424242e220 */ /* 0x004fe20000400000 */
[----:B------:R-:W-:-:S05]  /*7590*/  FSETP.GEU.AND P6, PT, R71, -126, PT ;  /* 0xc2fc00004700780b */ /* 0x000fca0003fce000 */
[----:B------:R-:W-:Y:S01]  /*75a0*/  @!P4 FMUL R69, R69, 0.5 ;  /* 0x3f0000004545c820 */ /* 0x000fe20000400000 */
[----:B------:R-:W2:Y:S01]  /*75b0*/  MUFU.EX2 R68, R68 ;  /* 0x0000004400447308 */ /* 0x000ea20000000800 */
[----:B---3--:R-:W-:Y:S01]  /*75c0*/  @!P5 FMUL R65, R65, R65 ;  /* 0x000000414141d220 */ /* 0x008fe20000400000 */
[----:B------:R-:W-:Y:S01]  /*75d0*/  FSETP.GEU.AND P5, PT, R70, -126, PT ;  /* 0xc2fc00004600780b */ /* 0x000fe20003fae000 */
[----:B------:R-:W-:Y:S02]  /*75e0*/  WARPGROUP.DEPBAR.LE gsb0, 0x0 ;  /* 0x00008000000079c5 */ /* 0x000fe40000010000 */
[----:B------:R-:W-:Y:S02]  /*75f0*/  WARPGROUP.ARRIVE ;  /* 0x00000000000079c5 */ /* 0x000fe40000000000 */
[----:B------:R-:W-:Y:S01]  /*7600*/  @!P6 FMUL R71, R71, 0.5 ;  /* 0x3f0000004747e820 */ /* 0x000fe20000400000 */
[----:B------:R-:W3:Y:S01]  /*7610*/  MUFU.EX2 R69, R69 ;  /* 0x0000004500457308 */ /* 0x000ee20000000800 */
[----:B-1----:R-:W-:Y:S01]  /*7620*/  @!P2 FMUL R67, R67, R67 ;  /* 0x000000434343a220 */ /* 0x002fe20000400000 */
[----:B------:R-:W-:Y:S01]  /*7630*/  FSETP.GEU.AND P2, PT, R72, -126, PT ;  /* 0xc2fc00004800780b */ /* 0x000fe20003f4e000 */
[----:B------:R-:W-:Y:S01]  /*7640*/  HGMMA.64x16x16.F32 R112, R24, gdesc[UR20].tnspB, R112, gsb0 ;  /* 0x4020001418707df0 */ /* 0x000fe20008000870 */
[----:B------:R-:W-:-:S03]  /*7650*/  R2UR UR23, R21 ;  /* 0x00000000151772ca */ /* 0x000fc600000e0000 */
        /* <DEDUP_REMOVED lines=9> */
[----:B------:R-:W3:Y:S01]  /*76f0*/  MUFU.EX2 R72, R72 ;  /* 0x0000004800487308 */ /* 0x000ee20000000800 */
[----:B-1----:R-:W-:Y:S01]  /*7700*/  @!P6 FMUL R71, R71, R71 ;  /* 0x000000474747e220 */ /* 0x002fe20000400000 */
[----:B------:R-:W-:-:S05]  /*7710*/  FSETP.GEU.AND P6, PT, R76, -126, PT ;  /* 0xc2fc00004c00780b */ /* 0x000fca0003fce000 */
[----:B------:R-:W-:Y:S01]  /*7720*/  @!P4 FMUL R74, R74, 0.5 ;  /* 0x3f0000004a4ac820 */ /* 0x000fe20000400000 */
        /* <DEDUP_REMOVED lines=10> */
[----:B-1----:R-:W-:Y:S01]  /*77d0*/  @!P3 FMUL R73, R73, R73 ;  /* 0x000000494949b220 */ /* 0x002fe20000400000 */
[----:B------:R-:W-:Y:S01]  /*77e0*/  FSETP.GEU.AND P3, PT, R78, -126, PT ;  /* 0xc2fc00004e00780b */ /* 0x000fe20003f6e000 */
[----:B------:R-:W1:Y:S01]  /*77f0*/  MUFU.EX2 R76, R76 ;  /* 0x0000004c004c7308 */ /* 0x000e620000000800 */
[----:B------:R-:W-:Y:S04]  /*7800*/  HGMMA.64x16x16.F32 R104, R24, gdesc[UR24].tnspB, R104, gsb0 ;  /* 0x4020001818687df0 */ /* 0x000fe80008000868 */
[----:B------:R-:W-:Y:S01]  /*7810*/  @!P2 FMUL R77, R77, 0.5 ;  /* 0x3f0000004d4da820 */ /* 0x000fe20000400000 */
[----:B--2---:R-:W-:Y:S01]  /*7820*/  @!P4 FMUL R74, R74, R74 ;  /* 0x0000004a4a4ac220 */ /* 0x004fe20000400000 */
[----:B------:R-:W-:Y:S01]  /*7830*/  FSETP.GEU.AND P4, PT, R79, -126, PT ;  /* 0xc2fc00004f00780b */ /* 0x000fe20003f8e000 */
[----:B------:R-:W2:Y:S04]  /*7840*/  MUFU.EX2 R75, R75 ;  /* 0x0000004b004b7308 */ /* 0x000ea80000000800 */
[----:B------:R-:W-:-:S04]  /*7850*/  @!P3 FMUL R78, R78, 0.5 ;  /* 0x3f0000004e4eb820 */ /* 0x000fc80000400000 */
[----:B------:R-:W3:Y:S01]  /*7860*/  MUFU.EX2 R77, R77 ;  /* 0x0000004d004d7308 */ /* 0x000ee20000000800 */
[----:B-1----:R-:W-:Y:S01]  /*7870*/  @!P6 FMUL R76, R76, R76 ;  /* 0x0000004c4c4ce220 */ /* 0x002fe20000400000 */
[----:B------:R-:W-:Y:S02]  /*7880*/  FSETP.GEU.AND P6, PT, R81, -126, PT ;  /* 0xc2fc00005100780b */ /* 0x000fe40003fce000 */
[----:B------:R-:W-:-:S04]  /*7890*/  @!P4 FMUL R79, R79, 0.5 ;  /* 0x3f0000004f4fc820 */ /* 0x000fc80000400000 */
        /* <DEDUP_REMOVED lines=10> */
[----:B------:R-:W-:Y:S01]  /*7940*/  FSETP.GEU.AND P3, PT, R83, -126, PT ;  /* 0xc2fc00005300780b */ /* 0x000fe20003f6e000 */
[----:B------:R-:W-:Y:S02]  /*7950*/  WARPGROUP.DEPBAR.LE gsb0, 0x0 ;  /* 0x00008000000079c5 */ /* 0x000fe40000010000 */
[----:B------:R-:W-:Y:S02]  /*7960*/  WARPGROUP.ARRIVE ;  /* 0x00000000000079c5 */ /* 0x000fe40000000000 */
[----:B------:R-:W-:Y:S01]  /*7970*/  @!P2 FMUL R82, R82, 0.5 ;  /* 0x3f0000005252a820 */ /* 0x000fe20000400000 */
[----:B--2---:R-:W-:Y:S01]  /*7980*/  @!P4 FMUL R79, R79, R79 ;  /* 0x0000004f4f4fc220 */ /* 0x004fe20000400000 */
[----:B------:R-:W-:-:S02]  /*7990*/  FSETP.GEU.AND P4, PT, R84, -126, PT ;  /* 0xc2fc00005400780b */ /* 0x000fc40003f8e000 */
[----:B------:R-:W1:Y:S01]  /*79a0*/  MUFU.EX2 R35, R82 ;  /* 0x0000005200237308 */ /* 0x000e620000000800 */
[----:B------:R-:W-:Y:S03]  /*79b0*/  HGMMA.64x16x16.F32 R96, R24, gdesc[UR28].tnspB, R96, gsb0 ;  /* 0x4020001c18607df0 */ /* 0x000fe60008000860 */
[----:B------:R-:W-:Y:S01]  /*79c0*/  @!P3 FMUL R83, R83, 0.5 ;  /* 0x3f0000005353b820 */ /* 0x000fe20000400000 */
[----:B---3--:R-:W-:Y:S01]  /*79d0*/  @!P6 FMUL R81, R81, R81 ;  /* 0x000000515151e220 */ /* 0x008fe20000400000 */
[----:B------:R-:W-:-:S04]  /*79e0*/  FSETP.GEU.AND P6, PT, R86, -126, PT ;  /* 0xc2fc00005600780b */ /* 0x000fc80003fce000 */
[----:B------:R-:W2:Y:S01]  /*79f0*/  MUFU.EX2 R83, R83 ;  /* 0x0000005300537308 */ /* 0x000ea20000000800 */
[----:B------:R-:W-:Y:S01]  /*7a00*/  @!P4 FMUL R84, R84, 0.5 ;  /* 0x3f0000005454c820 */ /* 0x000fe20000400000 */
[----:B-1----:R-:W-:Y:S01]  /*7a10*/  @!P2 FMUL R35, R35, R35 ;  /* 0x000000232323a220 */ /* 0x002fe20000400000 */
[----:B------:R-:W-:-:S05]  /*7a20*/  FSETP.GEU.AND P2, PT, R22, -126, PT ;  /* 0xc2fc00001600780b */ /* 0x000fca0003f4e000 */
[----:B------:R-:W1:Y:S01]  /*7a30*/  MUFU.EX2 R33, R84 ;  /* 0x0000005400217308 */ /* 0x000e620000000800 */
[----:B------:R-:W-:-:S07]  /*7a40*/  @!P6 FMUL R86, R86, 0.5 ;  /* 0x3f0000005656e820 */ /* 0x000fce0000400000 */
[----:B------:R-:W3:Y:S01]  /*7a50*/  MUFU.EX2 R37, R86 ;  /* 0x0000005600257308 */ /* 0x000ee20000000800 */
[----:B--2---:R-:W-:Y:S01]  /*7a60*/  @!P3 FMUL R83, R83, R83 ;  /* 0x000000535353b220 */ /* 0x004fe20000400000 */
[----:B------:R-:W-:Y:S01]  /*7a70*/  @!P2 FMUL R22, R22, 0.5 ;  /* 0x3f0000001616a820 */ /* 0x000fe20000400000 */
[----:B-1----:R-:W-:-:S05]  /*7a80*/  @!P4 FMUL R33, R33, R33 ;  /* 0x000000212121c220 */ /* 0x002fca0000400000 */
[----:B------:R-:W1:Y:S01]  /*7a90*/  MUFU.EX2 R22, R22 ;  /* 0x0000001600167308 */ /* 0x000e620000000800 */
[----:B------:R-:W-:Y:S02]  /*7aa0*/  WARPGROUP.DEPBAR.LE gsb0, 0x0 ;  /* 0x00008000000079c5 */ /* 0x000fe40000010000 */
[----:B------:R-:W-:Y:S01]  /*7ab0*/  WARPGROUP.ARRIVE ;  /* 0x00000000000079c5 */ /* 0x000fe20000000000 */
[----:B---3--:R-:W-:-:S05]  /*7ac0*/  @!P6 FMUL R37, R37, R37 ;  /* 0x000000252525e220 */ /* 0x008fca0000400000 */
[----:B------:R-:W-:Y:S01]  /*7ad0*/  HGMMA.64x16x16.F32 R88, R24, gdesc[UR32].tnspB, R88, gsb0 ;  /* 0x4020002018587df0 */ /* 0x000fe20008000858 */
[----:B-1----:R-:W-:Y:S01]  /*7ae0*/  @!P2 FMUL R22, R22, R22 ;  /* 0x000000161616a220 */ /* 0x002fe20000400000 */
[----:B------:R-:W-:Y:S01]  /*7af0*/  ISETP.NE.AND P2, PT, R14, 0x4, PT ;  /* 0x000000040e00780c */ /* 0x000fe20003f45270 */
[----:B------:R-:W-:Y:S02]  /*7b00*/  WARPGROUP.DEPBAR.LE gsb0, 0x0 ;  /* 0x00008000000079c5 */ /* 0x000fe40000010000 */
[----:B------:R-:W-:Y:S01]  /*7b10*/  F2FP.F16.F32.PACK_AB R24, R138, R29 ;  /* 0x0000001d8a18723e */ /* 0x000fe200000000ff */
[----:B------:R-:W-:Y:S01]  /*7b20*/  FADD R29, R20, R47 ;  /* 0x0000002f141d7221 */ /* 0x000fe20000000000 */
[----:B------:R-:W-:Y:S02]  /*7b30*/  F2FP.F16.F32.PACK_AB R25, R130, R131 ;  /* 0x000000838219723e */ /* 0x000fe400000000ff */
[----:B------:R-:W-:Y:S02]  /*7b40*/  F2FP.F16.F32.PACK_AB R26, R45, R44 ;  /* 0x0000002c2d1a723e */ /* 0x000fe400000000ff */
[----:B------:R-:W-:-:S02]  /*7b50*/  F2FP.F16.F32.PACK_AB R27, R47, R46 ;  /* 0x0000002e2f1b723e */ /* 0x000fc400000000ff */
[----:B------:R-:W-:Y:S02]  /*7b60*/  IADD3 R20, R28, 0x360, RZ ;  /* 0x000003601c147810 */ /* 0x000fe40007ffe0ff */
[----:B------:R-:W-:Y:S02]  /*7b70*/  WARPGROUP.ARRIVE ;  /* 0x00000000000079c5 */ /* 0x000fe40000000000 */
[----:B------:R-:W-:Y:S02]  /*7b80*/  R2UR UR18, R20 ;  /* 0x00000000141272ca */ /* 0x000fe400000e0000 */
[----:B------:R-:W-:Y:S02]  /*7b90*/  IADD3 R20, R28, 0x460, RZ ;  /* 0x000004601c147810 */ /* 0x000fe40007ffe0ff */
[----:B------:R-:W-:Y:S02]  /*7ba0*/  HGMMA.64x16x16.F32 R120, R24, gdesc[UR36].tnspB, R120, gsb0 ;  /* 0x4020002418787df0 */ /* 0x000fe40008000878 */
[----:B------:R-:W-:Y:S01]  /*7bb0*/  R2UR UR22, R20 ;  /* 0x00000000141672ca */ /* 0x000fe200000e0000 */
[----:B------:R-:W-:Y:S01]  /*7bc0*/  FADD R20, R29, R50 ;  /* 0x000000321d147221 */ /* 0x000fe20000000000 */
[----:B------:R-:W-:-:S02]  /*7bd0*/  WARPGROUP.DEPBAR.LE gsb0, 0x0 ;  /* 0x00008000000079c5 */ /* 0x000fc40000010000 */
[----:B------:R-:W-:-:S06]  /*7be0*/  WARPGROUP.ARRIVE ;  /* 0x00000000000079c5 */ /* 0x000fcc0000000000 */
[----:B------:R-:W-:Y:S03]  /*7bf0*/  HGMMA.64x16x16.F32 R112, R24, gdesc[UR40].tnspB, R112, gsb0 ;  /* 0x4020002818707df0 */ /* 0x000fe60008000870 */
[----:B------:R-:W-:Y:S02]  /*7c00*/  WARPGROUP.DEPBAR.LE gsb0, 0x0 ;  /* 0x00008000000079c5 */ /* 0x000fe40000010000 */
        /* <DEDUP_REMOVED lines=9> */
[----:B------:R-:W-:Y:S01]  /*7ca0*/  FADD R24, R23, R48 ;  /* 0x0000003017187221 */ /* 0x000fe20000000000 */
        /* <DEDUP_REMOVED lines=8> */
[----:B------:R-:W-:Y:S01]  /*7d30*/  MOV R21, 0xc0000010 ;  /* 0xc000001000157802 */ /* 0x000fe20000000f00 */
[----:B------:R-:W-:Y:S01]  /*7d40*/  FADD R29, R30, R55 ;  /* 0x000000371e1d7221 */ /* 0x000fe20000000000 */
[----:B------:R-:W-:Y:S01]  /*7d50*/  WARPGROUP.ARRIVE ;  /* 0x00000000000079c5 */ /* 0x000fe20000000000 */
[----:B------:R-:W-:Y:S01]  /*7d60*/  FADD R23, R20, R53 ;  /* 0x0000003514177221 */ /* 0x000fe20000000000 */
[----:B------:R-:W-:-:S04]  /*7d70*/  VIADD R20, R28, 0x80 ;  /* 0x000000801c147836 */ /* 0x000fc80000000000 */
[----:B------:R-:W-:Y:S01]  /*7d80*/  HGMMA.64x16x16.F32 R120, R24, gdesc[UR4].tnspB, R120, gsb0 ;  /* 0x4020000418787df0 */ /* 0x000fe20008000878 */
[----:B------:R-:W-:Y:S02]  /*7d90*/  R2UR UR6, R20 ;  /* 0x00000000140672ca */ /* 0x000fe400000e0000 */
[----:B------:R-:W-:Y:S01]  /*7da0*/  R2UR UR7, R21 ;  /* 0x00000000150772ca */ /* 0x000fe200000e0000 */
[----:B------:R-:W-:Y:S01]  /*7db0*/  IMAD.MOV.U32 R21, RZ, RZ, -0x3ffffff0 ;  /* 0xc0000010ff157424 */ /* 0x000fe200078e00ff */
[----:B------:R-:W-:Y:S01]  /*7dc0*/  IADD3 R20, R28, 0x180, RZ ;  /* 0x000001801c147810 */ /* 0x000fe20007ffe0ff */
[----:B------:R-:W-:Y:S02]  /*7dd0*/  WARPGROUP.DEPBAR.LE gsb0, 0x0 ;  /* 0x00008000000079c5 */ /* 0x000fe40000010000 */
[----:B------:R-:W-:-:S06]  /*7de0*/  WARPGROUP.ARRIVE ;  /* 0x00000000000079c5 */ /* 0x000fcc0000000000 */
[----:B------:R-:W-:Y:S01]  /*7df0*/  HGMMA.64x16x16.F32 R112, R24, gdesc[UR8].tnspB, R112, gsb0 ;  /* 0x4020000818707df0 */ /* 0x000fe20008000870 */
[----:B------:R-:W-:Y:S02]  /*7e00*/  R2UR UR10, R20 ;  /* 0x00000000140a72ca */ /* 0x000fe400000e0000 */
[----:B------:R-:W-:Y:S02]  /*7e10*/  R2UR UR11, R21 ;  /* 0x00000000150b72ca */ /* 0x000fe400000e0000 */
[----:B------:R-:W-:Y:S02]  /*7e20*/  IADD3 R20, R28, 0x280, RZ ;  /* 0x000002801c147810 */ /* 0x000fe40007ffe0ff */
[----:B------:R-:W-:Y:S01]  /*7e30*/  MOV R21, 0xc0000010 ;  /* 0xc000001000157802 */ /* 0x000fe20000000f00 */
        /* <DEDUP_REMOVED lines=9> */
[----:B------:R-:W-:Y:S03]  /*7ed0*/  HGMMA.64x16x16.F32 R96, R24, gdesc[UR16].tnspB, R96, gsb0 ;  /* 0x4020001018607df0 */ /* 0x000fe60008000860 */
[----:B------:R-:W-:Y:S02]  /*7ee0*/  WARPGROUP.DEPBAR.LE gsb0, 0x0 ;  /* 0x00008000000079c5 */ /* 0x000fe40000010000 */
[----:B------:R-:W-:-:S06]  /*7ef0*/  WARPGROUP.ARRIVE ;  /* 0x00000000000079c5 */ /* 0x000fcc0000000000 */
[----:B------:R-:W-:Y:S03]  /*7f00*/  HGMMA.64x16x16.F32 R88, R24, gdesc[UR20].tnspB, R88, gsb0 ;  /* 0x4020001418587df0 */ /* 0x000fe60008000858 */
[----:B------:R-:W-:Y:S02]  /*7f10*/  WARPGROUP.DEPBAR.LE gsb0, 0x0 ;  /* 0x00008000000079c5 */ /* 0x000fe40000010000 */
[C---:B------:R-:W-:Y:S01]  /*7f20*/  VIADD R26, R28.reuse, 0x480 ;  /* 0x000004801c1a7836 */ /* 0x040fe20000000000 */
[----:B------:R-:W-:Y:S01]  /*7f30*/  IADD3 R24, R28, 0x380, RZ ;  /* 0x000003801c187810 */ /* 0x000fe20007ffe0ff */
[----:B------:R-:W-:Y:S01]  /*7f40*/  IMAD.MOV.U32 R27, RZ, RZ, -0x3ffffff0 ;  /* 0xc0000010ff1b7424 */ /* 0x000fe200078e00ff */
[----:B------:R-:W-:Y:S02]  /*7f50*/  MOV R25, 0xc0000010 ;  /* 0xc000001000197802 */ /* 0x000fe40000000f00 */
[----:B------:R-:W-:-:S02]  /*7f60*/  R2UR UR18, R24 ;  /* 0x00000000181272ca */ /* 0x000fc400000e0000 */
[----:B------:R-:W-:Y:S02]  /*7f70*/  R2UR UR19, R25 ;  /* 0x00000000191372ca */ /* 0x000fe400000e0000 */
[----:B------:R-:W-:Y:S02]  /*7f80*/  R2UR UR22, R26 ;  /* 0x000000001a1672ca */ /* 0x000fe400000e0000 */
[----:B------:R-:W-:Y:S02]  /*7f90*/  R2UR UR23, R27 ;  /* 0x000000001b1772ca */ /* 0x000fe400000e0000 */
[----:B------:R-:W-:Y:S01]  /*7fa0*/  F2FP.F16.F32.PACK_AB R24, R57, R56 ;  /* 0x000000383918723e */ /* 0x000fe200000000ff */
[----:B------:R-:W-:Y:S01]  /*7fb0*/  FADD R56, R23, R56 ;  /* 0x0000003817387221 */ /* 0x000fe20000000000 */
[----:B------:R-:W-:Y:S01]  /*7fc0*/  F2FP.F16.F32.PACK_AB R25, R59, R58 ;  /* 0x0000003a3b19723e */ /* 0x000fe200000000ff */
[----:B------:R-:W1:Y:S01]  /*7fd0*/  MUFU.EX2 R23, R80 ;  /* 0x0000005000177308 */ /* 0x000e620000000800 */
[----:B------:R-:W-:Y:S01]  /*7fe0*/  F2FP.F16.F32.PACK_AB R26, R61, R60 ;  /* 0x0000003c3d1a723e */ /* 0x000fe200000000ff */
[----:B------:R-:W-:Y:S01]  /*7ff0*/  FADD R58, R29, R58 ;  /* 0x0000003a1d3a7221 */ /* 0x000fe20000000000 */
[----:B------:R-:W-:Y:S01]  /*8000*/  F2FP.F16.F32.PACK_AB R27, R63, R62 ;  /* 0x0000003e3f1b723e */ /* 0x000fe200000000ff */
[----:B------:R-:W-:-:S02]  /*8010*/  IMAD.MOV.U32 R29, RZ, RZ, -0x3ffffff0 ;  /* 0xc0000010ff1d7424 */ /* 0x000fc400078e00ff */
[----:B------:R-:W-:Y:S01]  /*8020*/  FADD R57, R56, R57 ;  /* 0x0000003938397221 */ /* 0x000fe20000000000 */
[----:B------:R-:W-:Y:S01]  /*8030*/  FADD R59, R58, R59 ;  /* 0x0000003b3a3b7221 */ /* 0x000fe20000000000 */
[----:B------:R-:W-:Y:S02]  /*8040*/  WARPGROUP.ARRIVE ;  /* 0x00000000000079c5 */ /* 0x000fe40000000000 */
[----:B------:R-:W-:Y:S01]  /*8050*/  FADD R60, R57, R60 ;  /* 0x0000003c393c7221 */ /* 0x000fe20000000000 */
[----:B------:R-:W-:-:S03]  /*8060*/  FADD R62, R59, R62 ;  /* 0x0000003e3b3e7221 */ /* 0x000fc60000000000 */
[----:B------:R-:W-:Y:S01]  /*8070*/  HGMMA.64x16x16.F32 R120, R24, gdesc[UR4].tnspB, R120, gsb0 ;  /* 0x4020000418787df0 */ /* 0x000fe20008000878 */
[----:B------:R-:W-:Y:S01]  /*8080*/  R2UR UR6, R20 ;  /* 0x00000000140672ca */ /* 0x000fe200000e0000 */
[----:B------:R-:W-:Y:S01]  /*8090*/  VIADD R20, R28, 0x1a0 ;  /* 0x000001a01c147836 */ /* 0x000fe20000000000 */
[----:B------:R-:W-:Y:S01]  /*80a0*/  R2UR UR7, R21 ;  /* 0x00000000150772ca */ /* 0x000fe200000e0000 */
[----:B-1----:R-:W-:Y:S01]  /*80b0*/  @!P5 FMUL R23, R23, R23 ;  /* 0x000000171717d220 */ /* 0x002fe20000400000 */
[----:B------:R-:W-:Y:S01]  /*80c0*/  MOV R21, 0xc0000010 ;  /* 0xc000001000157802 */ /* 0x000fe20000000f00 */
[----:B------:R-:W-:Y:S01]  /*80d0*/  FADD R61, R60, R61 ;  /* 0x0000003d3c3d7221 */ /* 0x000fe20000000000 */
[----:B------:R-:W-:Y:S01]  /*80e0*/  FSETP.GEU.AND P5, PT, R85, -126, PT ;  /* 0xc2fc00005500780b */ /* 0x000fe20003fae000 */
[----:B------:R-:W-:-:S12]  /*80f0*/  FADD R63, R62, R63 ;  /* 0x0000003f3e3f7221 */ /* 0x000fd80000000000 */
[----:B------:R-:W-:-:S06]  /*8100*/  @!P5 FMUL R85, R85, 0.5 ;  /* 0x3f0000005555d820 */ /* 0x000fcc0000400000 */
[----:B------:R-:W1:Y:S01]  /*8110*/  MUFU.EX2 R85, R85 ;  /* 0x0000005500557308 */ /* 0x000e620000000800 */
[----:B------:R-:W-:Y:S02]  /*8120*/  WARPGROUP.DEPBAR.LE gsb0, 0x0 ;  /* 0x00008000000079c5 */ /* 0x000fe40000010000 */
[----:B------:R-:W-:Y:S01]  /*8130*/  WARPGROUP.ARRIVE ;  /* 0x00000000000079c5 */ /* 0x000fe20000000000 */
[----:B-1----:R-:W-:-:S05]  /*8140*/  @!P5 FMUL R85, R85, R85 ;  /* 0x000000555555d220 */ /* 0x002fca0000400000 */
        /* <DEDUP_REMOVED lines=30> */
[----:B------:R-:W-:Y:S01]  /*8330*/  FADD R66, R63, R66 ;  /* 0x000000423f427221 */ /* 0x000fe20000000000 */
[----:B------:R-:W-:Y:S01]  /*8340*/  F2FP.F16.F32.PACK_AB R26, R69, R68 ;  /* 0x00000044451a723e */ /* 0x000fe200000000ff */
[----:B------:R-:W-:Y:S01]  /*8350*/  FADD R65, R64, R65 ;  /* 0x0000004140417221 */ /* 0x000fe20000000000 */
[----:B------:R-:W-:Y:S01]  /*8360*/  F2FP.F16.F32.PACK_AB R27, R71, R70 ;  /* 0x00000046471b723e */ /* 0x000fe200000000ff */
[----:B------:R-:W-:-:S02]  /*8370*/  FADD R67, R66, R67 ;  /* 0x0000004342437221 */ /* 0x000fc40000000000 */
[----:B------:R-:W-:Y:S01]  /*8380*/  FADD R68, R65, R68 ;  /* 0x0000004441447221 */ /* 0x000fe20000000000 */
[----:B------:R-:W-:Y:S01]  /*8390*/  WARPGROUP.ARRIVE ;  /* 0x00000000000079c5 */ /* 0x000fe20000000000 */
[----:B------:R-:W-:Y:S02]  /*83a0*/  FADD R70, R67, R70 ;  /* 0x0000004643467221 */ /* 0x000fe40000000000 */
[----:B------:R-:W-:Y:S02]  /*83b0*/  FADD R69, R68, R69 ;  /* 0x0000004544457221 */ /* 0x000fe40000000000 */
[----:B------:R-:W-:Y:S01]  /*83c0*/  FADD R71, R70, R71 ;  /* 0x0000004746477221 */ /* 0x000fe20000000000 */
[----:B------:R-:W-:Y:S01]  /*83d0*/  HGMMA.64x16x16.F32 R120, R24, gdesc[UR4].tnspB, R120, gsb0 ;  /* 0x4020000418787df0 */ /* 0x000fe20008000878 */
[----:B------:R-:W-:Y:S02]  /*83e0*/  R2UR UR6, R20 ;  /* 0x00000000140672ca */ /* 0x000fe400000e0000 */
[----:B------:R-:W-:-:S02]  /*83f0*/  R2UR UR7, R21 ;  /* 0x00000000150772ca */ /* 0x000fc400000e0000 */
[----:B------:R-:W-:Y:S02]  /*8400*/  IADD3 R20, R28, 0x2c0, RZ ;  /* 0x000002c01c147810 */ /* 0x000fe40007ffe0ff */
[----:B------:R-:W-:Y:S01]  /*8410*/  MOV R21, 0xc0000010 ;  /* 0xc000001000157802 */ /* 0x000fe20000000f00 */
[----:B------:R-:W-:Y:S02]  /*8420*/  WARPGROUP.DEPBAR.LE gsb0, 0x0 ;  /* 0x00008000000079c5 */ /* 0x000fe40000010000 */
[----:B------:R-:W-:-:S06]  /*8430*/  WARPGROUP.ARRIVE ;  /* 0x00000000000079c5 */ /* 0x000fcc0000000000 */
[----:B------:R-:W-:Y:S03]  /*8440*/  HGMMA.64x16x16.F32 R112, R24, gdesc[UR8].tnspB, R112, gsb0 ;  /* 0x4020000818707df0 */ /* 0x000fe60008000870 */
[----:B------:R-:W-:Y:S02]  /*8450*/  WARPGROUP.DEPBAR.LE gsb0, 0x0 ;  /* 0x00008000000079c5 */ /* 0x000fe40000010000 */
[----:B------:R-:W-:-:S06]  /*8460*/  WARPGROUP.ARRIVE ;  /* 0x00000000000079c5 */ /* 0x000fcc0000000000 */
[----:B------:R-:W-:Y:S01]  /*8470*/  HGMMA.64x16x16.F32 R104, R24, gdesc[UR12].tnspB, R104, gsb0 ;  /* 0x4020000c18687df0 */ /* 0x000fe20008000868 */
[----:B------:R-:W-:Y:S01]  /*8480*/  R2UR UR14, R20 ;  /* 0x00000000140e72ca */ /* 0x000fe200000e0000 */
[----:B------:R-:W-:Y:S01]  /*8490*/  VIADD R20, R28, 0x4c0 ;  /* 0x000004c01c147836 */ /* 0x000fe20000000000 */
[----:B------:R-:W-:Y:S02]  /*84a0*/  R2UR UR15, R21 ;  /* 0x00000000150f72ca */ /* 0x000fe400000e0000 */
        /* <DEDUP_REMOVED lines=8> */
[C---:B------:R-:W-:Y:S01]  /*8530*/  VIADD R20, R28.reuse, 0xe0 ;  /* 0x000000e01c147836 */ /* 0x040fe20000000000 */
[----:B------:R-:W-:Y:S02]  /*8540*/  R2UR UR23, R21 ;  /* 0x00000000151772ca */ /* 0x000fe400000e0000 */
[----:B------:R-:W-:Y:S01]  /*8550*/  MOV R21, 0xc0000010 ;  /* 0xc000001000157802 */ /* 0x000fe20000000f00 */
[----:B------:R-:W-:Y:S02]  /*8560*/  WARPGROUP.DEPBAR.LE gsb0, 0x0 ;  /* 0x00008000000079c5 */ /* 0x000fe40000010000 */
[----:B------:R-:W-:Y:S01]  /*8570*/  VIADD R24, R28, 0x1c0 ;  /* 0x000001c01c187836 */ /* 0x000fe20000000000 */
[----:B------:R-:W-:Y:S01]  /*8580*/  F2FP.F16.F32.PACK_AB R26, R77, R76 ;  /* 0x0000004c4d1a723e */ /* 0x000fe200000000ff */
[----:B------:R-:W-:Y:S01]  /*8590*/  IMAD.MOV.U32 R25, RZ, RZ, -0x3ffffff0 ;  /* 0xc0000010ff197424 */ /* 0x000fe200078e00ff */
[----:B------:R-:W-:-:S02]  /*85a0*/  F2FP.F16.F32.PACK_AB R27, R79, R31 ;  /* 0x0000001f4f1b723e */ /* 0x000fc400000000ff */
[----:B------:R-:W-:Y:S02]  /*85b0*/  R2UR UR10, R24 ;  /* 0x00000000180a72ca */ /* 0x000fe400000e0000 */
[----:B------:R-:W-:Y:S02]  /*85c0*/  R2UR UR11, R25 ;  /* 0x00000000190b72ca */ /* 0x000fe400000e0000 */
[----:B------:R-:W-:Y:S02]  /*85d0*/  IADD3 R24, R28, 0x3c0, RZ ;  /* 0x000003c01c187810 */ /* 0x000fe40007ffe0ff */
[----:B------:R-:W-:Y:S02]  /*85e0*/  MOV R25, 0xc0000010 ;  /* 0xc000001000197802 */ /* 0x000fe40000000f00 */
[----:B------:R-:W-:Y:S02]  /*85f0*/  R2UR UR18, R24 ;  /* 0x00000000181272ca */ /* 0x000fe400000e0000 */
[----:B------:R-:W-:-:S02]  /*8600*/  R2UR UR19, R25 ;  /* 0x00000000191372ca */ /* 0x000fc400000e0000 */
[----:B------:R-:W-:Y:S01]  /*8610*/  F2FP.F16.F32.PACK_AB R24, R73, R72 ;  /* 0x000000484918723e */ /* 0x000fe200000000ff */
[----:B------:R-:W-:Y:S01]  /*8620*/  FADD R72, R69, R72 ;  /* 0x0000004845487221 */ /* 0x000fe20000000000 */
[----:B------:R-:W-:Y:S01]  /*8630*/  F2FP.F16.F32.PACK_AB R25, R75, R74 ;  /* 0x0000004a4b19723e */ /* 0x000fe200000000ff */
[----:B------:R-:W-:Y:S02]  /*8640*/  FADD R74, R71, R74 ;  /* 0x0000004a474a7221 */ /* 0x000fe40000000000 */
[----:B------:R-:W-:Y:S01]  /*8650*/  FADD R73, R72, R73 ;  /* 0x0000004948497221 */ /* 0x000fe20000000000 */
[----:B------:R-:W-:Y:S01]  /*8660*/  WARPGROUP.ARRIVE ;  /* 0x00000000000079c5 */ /* 0x000fe20000000000 */
[----:B------:R-:W-:Y:S02]  /*8670*/  FADD R74, R74, R75 ;  /* 0x0000004b4a4a7221 */ /* 0x000fe40000000000 */
[----:B------:R-:W-:Y:S02]  /*8680*/  FADD R76, R73, R76 ;  /* 0x0000004c494c7221 */ /* 0x000fe40000000000 */
[----:B------:R-:W-:Y:S01]  /*8690*/  FADD R74, R74, R31 ;  /* 0x0000001f4a4a7221 */ /* 0x000fe20000000000 */
[----:B------:R-:W-:Y:S01]  /*86a0*/  HGMMA.64x16x16.F32 R120, R24, gdesc[UR4].tnspB, R120, gsb0 ;  /* 0x4020000418787df0 */ /* 0x000fe20008000878 */
[----:B------:R-:W-:Y:S01]  /*86b0*/  R2UR UR6, R20 ;  /* 0x00000000140672ca */ /* 0x000fe200000e0000 */
[----:B------:R-:W-:Y:S01]  /*86c0*/  VIADD R20, R28, 0x2e0 ;  /* 0x000002e01c147836 */ /* 0x000fe20000000000 */
[----:B------:R-:W-:Y:S01]  /*86d0*/  R2UR UR7, R21 ;  /* 0x00000000150772ca */ /* 0x000fe200000e0000 */
[----:B------:R-:W-:Y:S01]  /*86e0*/  FADD R76, R76, R77 ;  /* 0x0000004d4c4c7221 */ /* 0x000fe20000000000 */
[----:B------:R-:W-:Y:S01]  /*86f0*/  MOV R21, 0xc0000010 ;  /* 0xc000001000157802 */ /* 0x000fe20000000f00 */
[----:B------:R-:W-:-:S02]  /*8700*/  FADD R74, R74, R79 ;  /* 0x0000004f4a4a7221 */ /* 0x000fc40000000000 */
[----:B------:R-:W-:Y:S02]  /*8710*/  FADD R76, R76, R23 ;  /* 0x000000174c4c7221 */ /* 0x000fe40000000000 */
[----:B------:R-:W-:Y:S02]  /*8720*/  FADD R74, R74, R35 ;  /* 0x000000234a4a7221 */ /* 0x000fe40000000000 */
[----:B------:R-:W-:Y:S02]  /*8730*/  FADD R76, R76, R81 ;  /* 0x000000514c4c7221 */ /* 0x000fe40000000000 */
[----:B------:R-:W-:Y:S02]  /*8740*/  FADD R74, R74, R83 ;  /* 0x000000534a4a7221 */ /* 0x000fe40000000000 */
[----:B------:R-:W-:Y:S02]  /*8750*/  FADD R76, R76, R33 ;  /* 0x000000214c4c7221 */ /* 0x000fe40000000000 */
[----:B------:R-:W-:Y:S01]  /*8760*/  FADD R74, R74, R37 ;  /* 0x000000254a4a7221 */ /* 0x000fe20000000000 */
[----:B------:R-:W-:-:S02]  /*8770*/  WARPGROUP.DEPBAR.LE gsb0, 0x0 ;  /* 0x00008000000079c5 */ /* 0x000fc40000010000 */
[----:B------:R-:W-:-:S06]  /*8780*/  WARPGROUP.ARRIVE ;  /* 0x00000000000079c5 */ /* 0x000fcc0000000000 */
[----:B------:R-:W-:Y:S03]  /*8790*/  HGMMA.64x16x16.F32 R112, R24, gdesc[UR8].tnspB, R112, gsb0 ;  /* 0x4020000818707df0 */ /* 0x000fe60008000870 */
[----:B------:R-:W-:Y:S02]  /*87a0*/  WARPGROUP.DEPBAR.LE gsb0, 0x0 ;  /* 0x00008000000079c5 */ /* 0x000fe40000010000 */
[----:B------:R-:W-:-:S06]  /*87b0*/  WARPGROUP.ARRIVE ;  /* 0x00000000000079c5 */ /* 0x000fcc0000000000 */
[----:B------:R-:W-:Y:S01]  /*87c0*/  HGMMA.64x16x16.F32 R104, R24, gdesc[UR12].tnspB, R104, gsb0 ;  /* 0x4020000c18687df0 */ /* 0x000fe20008000868 */
[----:B------:R-:W-:Y:S01]  /*87d0*/  R2UR UR14, R20 ;  /* 0x00000000140e72ca */ /* 0x000fe200000e0000 */
[----:B------:R-:W-:Y:S01]  /*87e0*/  FADD R20, R74, R22 ;  /* 0x000000164a147221 */ /* 0x000fe20000000000 */
[----:B------:R-:W-:Y:S01]  /*87f0*/  R2UR UR15, R21 ;  /* 0x00000000150f72ca */ /* 0x000fe200000e0000 */
[----:B------:R-:W-:Y:S01]  /*8800*/  FADD R21, R76, R85 ;  /* 0x000000554c157221 */ /* 0x000fe20000000000 */
[----:B------:R-:W-:Y:S02]  /*8810*/  WARPGROUP.DEPBAR.LE gsb0, 0x0 ;  /* 0x00008000000079c5 */ /* 0x000fe40000010000 */
[----:B------:R-:W-:-:S06]  /*8820*/  WARPGROUP.ARRIVE ;  /* 0x00000000000079c5 */ /* 0x000fcc0000000000 */
[----:B------:R-:W-:Y:S03]  /*8830*/  HGMMA.64x16x16.F32 R96, R24, gdesc[UR16].tnspB, R96, gsb0 ;  /* 0x4020001018607df0 */ /* 0x000fe60008000860 */
[----:B------:R-:W-:Y:S02]  /*8840*/  WARPGROUP.DEPBAR.LE gsb0, 0x0 ;  /* 0x00008000000079c5 */ /* 0x000fe40000010000 */
[----:B------:R-:W-:-:S06]  /*8850*/  WARPGROUP.ARRIVE ;  /* 0x00000000000079c5 */ /* 0x000fcc0000000000 */
[----:B------:R-:W-:Y:S01]  /*8860*/  HGMMA.64x16x16.F32 R88, R24, gdesc[UR20].tnspB, R88, gsb0 ;  /* 0x4020001418587df0 */ /* 0x000fe20008000858 */
[----:B------:R-:W-:Y:S02]  /*8870*/  R2UR UR23, R29 ;  /* 0x000000001d1772ca */ /* 0x000fe400000e0000 */
[----:B------:R-:W-:Y:S02]  /*8880*/  WARPGROUP.DEPBAR.LE gsb0, 0x0 ;  /* 0x00008000000079c5 */ /* 0x000fe40000010000 */
[C---:B------:R-:W-:Y:S02]  /*8890*/  IADD3 R24, R28.reuse, 0x1e0, RZ ;  /* 0x000001e01c187810 */ /* 0x040fe40007ffe0ff */
[C---:B------:R-:W-:Y:S01]  /*88a0*/  IADD3 R26, R28.reuse, 0x3e0, RZ ;  /* 0x000003e01c1a7810 */ /* 0x040fe20007ffe0ff */
[----:B------:R-:W-:Y:S01]  /*88b0*/  VIADD R28, R28, 0x4e0 ;  /* 0x000004e01c1c7836 */ /* 0x000fe20000000000 */
[----:B------:R-:W-:Y:S02]  /*88c0*/  MOV R25, 0xc0000010 ;  /* 0xc000001000197802 */ /* 0x000fe40000000f00 */
[----:B------:R-:W-:-:S02]  /*88d0*/  MOV R27, 0xc0000010 ;  /* 0xc0000010001b7802 */ /* 0x000fc40000000f00 */
[----:B------:R-:W-:Y:S02]  /*88e0*/  R2UR UR10, R24 ;  /* 0x00000000180a72ca */ /* 0x000fe400000e0000 */
[----:B------:R-:W-:Y:S02]  /*88f0*/  R2UR UR11, R25 ;  /* 0x00000000190b72ca */ /* 0x000fe400000e0000 */
[----:B------:R-:W-:Y:S02]  /*8900*/  R2UR UR18, R26 ;  /* 0x000000001a1272ca */ /* 0x000fe400000e0000 */
[----:B------:R-:W-:Y:S02]  /*8910*/  R2UR UR19, R27 ;  /* 0x000000001b1372ca */ /* 0x000fe400000e0000 */
[----:B------:R-:W-:Y:S02]  /*8920*/  F2FP.F16.F32.PACK_AB R24, R81, R23 ;  /* 0x000000175118723e */ /* 0x000fe400000000ff */
[----:B------:R-:W-:-:S02]  /*8930*/  F2FP.F16.F32.PACK_AB R25, R83, R35 ;  /* 0x000000235319723e */ /* 0x000fc400000000ff */
[----:B------:R-:W-:Y:S02]  /*8940*/  F2FP.F16.F32.PACK_AB R26, R85, R33 ;  /* 0x00000021551a723e */ /* 0x000fe400000000ff */
[----:B------:R-:W-:Y:S02]  /*8950*/  F2FP.F16.F32.PACK_AB R27, R22, R37 ;  /* 0x00000025161b723e */ /* 0x000fe400000000ff */
[----:B------:R-:W-:Y:S02]  /*8960*/  R2UR UR22, R28 ;  /* 0x000000001c1672ca */ /* 0x000fe400000e0000 */
        /* <DEDUP_REMOVED lines=15> */
[----:B------:R-:W-:-:S04]  /*8a60*/  SEL R24, R14, RZ, P2 ;  /* 0x000000ff0e187207 */ /* 0x000fc80001000000 */
[----:B------:R-:W-:-:S04]  /*8a70*/  LEA R14, R24, R15, 0x3 ;  /* 0x0000000f180e7211 */ /* 0x000fc800078e18ff */
[----:B------:R-:W-:-:S04]  /*8a80*/  PRMT R14, RZ, 0x654, R14 ;  /* 0x00000654ff0e7816 */ /* 0x000fc8000000000e */
[----:B------:R1:W-:Y:S01]  /*8a90*/  SYNCS.ARRIVE.TRANS64.RED.A1T0 RZ, [R14+URZ], RZ ;  /* 0x000000ff0eff79a7 */ /* 0x0003e2000810043f */
[----:B------:R-:W-:Y:S05]  /*8aa0*/  @P1 BRA `(.L_x_32) ;  /* 0x0000000400041947 */ /* 0x000fea0003800000 */
[----:B------:R-:W-:Y:S01]  /*8ab0*/  ISETP.LT.OR P1, PT, R6, 0x1, !P0 ;  /* 0x000000010600780c */ /* 0x000fe20004721670 */
[----:B------:R-:W-:-:S12]  /*8ac0*/  BSSY B0, `(.L_x_33) ;  /* 0x000003e000007945 */ /* 0x000fd80003800000 */
[----:B------:R-:W-:Y:S05]  /*8ad0*/  @P1 BRA `(.L_x_34) ;  /* 0x0000000000f01947 */ /* 0x000fea0003800000 */
[----:B-1----:R-:W-:Y:S01]  /*8ae0*/  IMAD R14, R5, 0x8, R2 ;  /* 0x00000008050e7824 */ /* 0x002fe200078e0202 */
[----:B------:R-:W-:Y:S02]  /*8af0*/  SHF.L.U32 R23, R4, 0x1f, RZ ;  /* 0x0000001f04177819 */ /* 0x000fe400000006ff */
[----:B------:R-:W-:Y:S02]  /*8b00*/  ISETP.NE.AND P2, PT, R16, RZ, PT ;  /* 0x000000ff1000720c */ /* 0x000fe40003f45270 */
[----:B------:R-:W1:Y:S02]  /*8b10*/  SYNCS.PHASECHK.TRANS64.TRYWAIT P1, [R14+URZ+0x16820], R23 ;  /* 0x016820170e0075a7 */ /* 0x000e64000802017f */
[----:B-1----:R-:W-:Y:S09]  /*8b20*/  @!P1 BRA `(.L_x_35) ;  /* 0x00000020000c9947 */ /* 0x002ff20003800000 */
.L_x_76:
[----:B------:R-:W-:Y:S05]  /*8b30*/  @P2 BRA `(.L_x_36) ;  /* 0x0000000000142947 */ /* 0x000fea0003800000 */
[----:B------:R-:W-:Y:S02]  /*8b40*/  ISETP.NE.AND P1, PT, R17, RZ, PT ;  /* 0x000000ff1100720c */ /* 0x000fe40003f25270 */
[----:B-1----:R-:W-:-:S04]  /*8b50*/  MOV R23, 0x5000 ;  /* 0x0000500000177802 */ /* 0x002fc80000000f00 */
[----:B------:R2:W-:Y:S07]  /*8b60*/  SYNCS.ARRIVE.TRANS64 RZ, [R14+URZ+0x16800], R23 ;  /* 0x016800170eff79a7 */ /* 0x0005ee000800003f */
[----:B------:R-:W-:Y:S05]  /*8b70*/  @!P1 BRA `(.L_x_36) ;  /* 0x0000000000049947 */ /* 0x000fea0003800000 */
[----:B------:R-:W-:Y:S01]  /*8b80*/  BPT.TRAP 0x1 ;  /* 0x000000040000795c */ /* 0x000fe20000300000 */
.L_x_36:
        /* <DEDUP_REMOVED lines=49> */
.L_x_34:
[----:B------:R-:W-:Y:S05]  /*8ea0*/  BSYNC B0 ;  /* 0x0000000000007941 */ /* 0x000fea0003800000 */
.L_x_33:
[----:B------:R-:W-:-:S07]  /*8eb0*/  IADD3 R6, R6, -0x1, RZ ;  /* 0xffffffff06067810 */ /* 0x000fce0007ffe0ff */
.L_x_32:
[----:B------:R-:W-:Y:S01]  /*8ec0*/  ISETP.GT.AND P3, PT, R18, 0x2, PT ;  /* 0x000000021200780c */ /* 0x000fe20003f64270 */
[----:B-1----:R-:W-:Y:S01]  /*8ed0*/  VIADD R14, R24, 0x1 ;  /* 0x00000001180e7836 */ /* 0x002fe20000000000 */
[----:B------:R-:W-:Y:S01]  /*8ee0*/  IADD3 R19, R19, 0x1, RZ ;  /* 0x0000000113137810 */ /* 0x000fe20007ffe0ff */
[----:B------:R-:W-:Y:S01]  /*8ef0*/  IMAD.MOV.U32 R129, RZ, RZ, R9 ;  /* 0x000000ffff817224 */ /* 0x000fe200078e0009 */
[----:B------:R-:W-:Y:S02]  /*8f00*/  IADD3 R18, R18, -0x1, RZ ;  /* 0xffffffff12127810 */ /* 0x000fe40007ffe0ff */
[----:B------:R-:W-:Y:S02]  /*8f10*/  ISETP.NE.AND P1, PT, R19, 0x4, PT ;  /* 0x000000041300780c */ /* 0x000fe40003f25270 */
[----:B------:R-:W-:Y:S02]  /*8f20*/  ISETP.NE.AND P2, PT, R14, 0x4, PT ;  /* 0x000000040e00780c */ /* 0x000fe40003f45270 */
[----:B------:R-:W-:-:S02]  /*8f30*/  SEL R22, RZ, 0x1, P1 ;  /* 0x00000001ff167807 */ /* 0x000fc40000800000 */
[----:B------:R-:W-:Y:S02]  /*8f40*/  MOV R23, R0 ;  /* 0x0000000000177202 */ /* 0x000fe40000000f00 */
[----:B------:R-:W-:Y:S02]  /*8f50*/  LOP3.LUT R3, R3, R22, RZ, 0x3c, !PT ;  /* 0x0000001603037212 */ /* 0x000fe400078e3cff */
[----:B------:R-:W-:Y:S02]  /*8f60*/  SEL R19, R19, RZ, P1 ;  /* 0x000000ff13137207 */ /* 0x000fe40000800000 */
[----:B------:R-:W-:Y:S01]  /*8f70*/  SEL R14, R14, RZ, P2 ;  /* 0x000000ff0e0e7207 */ /* 0x000fe20001000000 */
[----:B------:R-:W-:Y:S06]  /*8f80*/  @P3 BRA `(.L_x_37) ;  /* 0xffffffbc00cc3947 */ /* 0x000fec000383ffff */
.L_x_24:
[----:B------:R-:W-:Y:S05]  /*8f90*/  WARPSYNC.ALL ;  /* 0x0000000000007948 */ /* 0x000fea0003800000 */
[----:B------:R-:W2:Y:S01]  /*8fa0*/  SHFL.BFLY PT, R4, R21, 0x1, 0x1f ;  /* 0x0c201f0015047f89 */ /* 0x000ea200000e0000 */
[----:B------:R-:W-:Y:S01]  /*8fb0*/  BSSY B0, `(.L_x_38) ;  /* 0x0000023000007945 */ /* 0x000fe20003800000 */
[----:B------:R-:W-:Y:S02]  /*8fc0*/  MOV R15, 0x7f800000 ;  /* 0x7f800000000f7802 */ /* 0x000fe40000000f00 */
[----:B------:R-:W3:Y:S01]  /*8fd0*/  SHFL.BFLY PT, R3, R20, 0x1, 0x1f ;  /* 0x0c201f0014037f89 */ /* 0x000ee200000e0000 */
[----:B------:R-:W-:-:S02]  /*8fe0*/  MOV R8, 0x3f800000 ;  /* 0x3f80000000087802 */ /* 0x000fc40000000f00 */
[----:B------:R-:W-:Y:S01]  /*8ff0*/  MOV R17, 0x7f800000 ;  /* 0x7f80000000117802 */ /* 0x000fe20000000f00 */
[----:B--2---:R-:W-:Y:S01]  /*9000*/  FADD R4, R4, R21 ;  /* 0x0000001504047221 */ /* 0x004fe20000000000 */
[----:B---3--:R-:W-:-:S04]  /*9010*/  FADD R22, R3, R20 ;  /* 0x0000001403167221 */ /* 0x008fc80000000000 */
[----:B------:R-:W2:Y:S01]  /*9020*/  SHFL.BFLY PT, R5, R4, 0x2, 0x1f ;  /* 0x0c401f0004057f89 */ /* 0x000ea200000e0000 */
[----:B------:R-:W-:-:S03]  /*9030*/  IMAD.MOV.U32 R3, RZ, RZ, 0x3f800000 ;  /* 0x3f800000ff037424 */ /* 0x000fc600078e00ff */
[----:B------:R-:W3:Y:S01]  /*9040*/  SHFL.BFLY PT, R23, R22, 0x2, 0x1f ;  /* 0x0c401f0016177f89 */ /* 0x000ee200000e0000 */
[C---:B--2---:R-:W-:Y:S01]  /*9050*/  FSETP.NE.AND P0, PT, R4.reuse, -R5, PT ;  /* 0x800000050400720b */ /* 0x044fe20003f05000 */
[----:B------:R-:W-:Y:S01]  /*9060*/  FADD R6, R4, R5 ;  /* 0x0000000504067221 */ /* 0x000fe20000000000 */
[----:B---3--:R-:W-:-:S11]  /*9070*/  FADD R7, R22, R23 ;  /* 0x0000001716077221 */ /* 0x008fd60000000000 */
[----:B------:R-:W-:Y:S05]  /*9080*/  @!P0 BRA `(.L_x_39) ;  /* 0x0000000000548947 */ /* 0x000fea0003800000 */
[----:B------:R-:W-:Y:S01]  /*9090*/  IADD3 R3, R6, 0x1800000, RZ ;  /* 0x0180000006037810 */ /* 0x000fe20007ffe0ff */
[----:B------:R-:W-:Y:S03]  /*90a0*/  BSSY B1, `(.L_x_40) ;  /* 0x000000c000017945 */ /* 0x000fe60003800000 */
[----:B------:R-:W-:-:S04]  /*90b0*/  LOP3.LUT R3, R3, 0x7f800000, RZ, 0xc0, !PT ;  /* 0x7f80000003037812 */ /* 0x000fc800078ec0ff */
[----:B------:R-:W-:-:S13]  /*90c0*/  ISETP.GT.U32.AND P0, PT, R3, 0x1ffffff, PT ;  /* 0x01ffffff0300780c */ /* 0x000fda0003f04070 */
[----:B------:R-:W-:Y:S05]  /*90d0*/  @P0 BRA `(.L_x_41) ;  /* 0x0000000000100947 */ /* 0x000fea0003800000 */
[----:B------:R-:W-:Y:S01]  /*90e0*/  IMAD.MOV.U32 R4, RZ, RZ, R6 ;  /* 0x000000ffff047224 */ /* 0x000fe200078e0006 */
[----:B------:R-:W-:-:S07]  /*90f0*/  MOV R21, 0x9110 ;  /* 0x0000911000157802 */ /* 0x000fce0000000f00 */
[----:B-1----:R-:W-:Y:S05]  /*9100*/  CALL.REL.NOINC `($__internal_0_$__cuda_sm20_rcp_rn_f32_slowpath) ;  /* 0x0000001800a87944 */ /* 0x002fea0003c00000 */
[----:B------:R-:W-:Y:S05]  /*9110*/  BRA `(.L_x_42) ;  /* 0x0000000000107947 */ /* 0x000fea0003800000 */
.L_x_41:
[----:B------:R-:W2:Y:S02]  /*9120*/  MUFU.RCP R3, R6 ;  /* 0x0000000600037308 */ /* 0x000ea40000001000 */
[----:B--2---:R-:W-:-:S04]  /*9130*/  FFMA R4, R6, R3, -1 ;  /* 0xbf80000006047423 */ /* 0x004fc80000000003 */
[----:B------:R-:W-:-:S04]  /*9140*/  FADD.FTZ R4, -R4, -RZ ;  /* 0x800000ff04047221 */ /* 0x000fc80000010100 */
[----:B------:R-:W-:-:S07]  /*9150*/  FFMA R3, R3, R4, R3 ;  /* 0x0000000403037223 */ /* 0x000fce0000000003 */
.L_x_42:
[----:B------:R-:W-:Y:S05]  /*9160*/  BSYNC B1 ;  /* 0x0000000000017941 */ /* 0x000fea0003800000 */
.L_x_40:
[----:B------:R-:W-:Y:S01]  /*9170*/  FSETP.GEU.AND P0, PT, |R6|, 1.175494350822287508e-38, PT ;  /* 0x008000000600780b */ /* 0x000fe20003f0e200 */
[----:B------:R-:W-:-:S12]  /*9180*/  ULDC UR6, c[0x0][0x600] ;  /* 0x0001800000067ab9 */ /* 0x000fd80000000800 */
[----:B------:R-:W-:-:S04]  /*9190*/  @!P0 FMUL R6, R6, 16777216 ;  /* 0x4b80000006068820 */ /* 0x000fc80000400000 */
[----:B------:R-:W2:Y:S02]  /*91a0*/  MUFU.LG2 R4, R6 ;  /* 0x0000000600047308 */ /* 0x000ea40000000c00 */
[----:B--2---:R-:W-:-:S04]  /*91b0*/  @!P0 FADD R4, R4, -24 ;  /* 0xc1c0000004048421 */ /* 0x004fc80000000000 */
[----:B------:R-:W-:-:S04]  /*91c0*/  FMUL R17, R4, 0.69314718246459960938 ;  /* 0x3f31721804117820 */ /* 0x000fc80000400000 */
[----:B------:R-:W-:-:S07]  /*91d0*/  FFMA R17, R0, UR6, R17 ;  /* 0x0000000600117c23 */ /* 0x000fce0008000011 */
.L_x_39:
[----:B------:R-:W-:Y:S05]  /*91e0*/  BSYNC B0 ;  /* 0x0000000000007941 */ /* 0x000fea0003800000 */
.L_x_38:
[----:B------:R-:W-:Y:S01]  /*91f0*/  FSETP.NE.AND P0, PT, R22, -R23, PT ;  /* 0x800000171600720b */ /* 0x000fe20003f05000 */
[----:B------:R-:W-:Y:S01]  /*9200*/  ULDC UR4, c[0x0][0x608] ;  /* 0x0001820000047ab9 */ /* 0x000fe20000000800 */
[----:B------:R-:W-:Y:S01]  /*9210*/  BSSY B0, `(.L_x_43) ;  /* 0x000002d000007945 */ /* 0x000fe20003800000 */
[----:B------:R-:W-:-:S04]  /*9220*/  FMUL R3, R3, UR4 ;  /* 0x0000000403037c20 */ /* 0x000fc80008400000 */
[-C--:B------:R-:W-:Y:S01]  /*9230*/  FMUL R120, R120, R3.reuse ;  /* 0x0000000378787220 */ /* 0x080fe20000400000 */
        /* <DEDUP_REMOVED lines=19> */
[----:B------:R-:W-:Y:S06]  /*9370*/  @!P0 BRA `(.L_x_44) ;  /* 0x0000000000588947 */ /* 0x000fec0003800000 */
[----:B------:R-:W-:Y:S01]  /*9380*/  IADD3 R0, R7, 0x1800000, RZ ;  /* 0x0180000007007810 */ /* 0x000fe20007ffe0ff */
[----:B------:R-:W-:Y:S03]  /*9390*/  BSSY B1, `(.L_x_45) ;  /* 0x000000d000017945 */ /* 0x000fe60003800000 */
[----:B------:R-:W-:-:S04]  /*93a0*/  LOP3.LUT R0, R0, 0x7f800000, RZ, 0xc0, !PT ;  /* 0x7f80000000007812 */ /* 0x000fc800078ec0ff */
[----:B------:R-:W-:-:S13]  /*93b0*/  ISETP.GT.U32.AND P0, PT, R0, 0x1ffffff, PT ;  /* 0x01ffffff0000780c */ /* 0x000fda0003f04070 */
[----:B------:R-:W-:Y:S05]  /*93c0*/  @P0 BRA `(.L_x_46) ;  /* 0x0000000000140947 */ /* 0x000fea0003800000 */
[----:B------:R-:W-:Y:S02]  /*93d0*/  MOV R4, R7 ;  /* 0x0000000700047202 */ /* 0x000fe40000000f00 */
[----:B------:R-:W-:-:S07]  /*93e0*/  MOV R21, 0x9400 ;  /* 0x0000940000157802 */ /* 0x000fce0000000f00 */
[----:B-1----:R-:W-:Y:S05]  /*93f0*/  CALL.REL.NOINC `($__internal_0_$__cuda_sm20_rcp_rn_f32_slowpath) ;  /* 0x0000001400ec7944 */ /* 0x002fea0003c00000 */
[----:B------:R-:W-:Y:S01]  /*9400*/  IMAD.MOV.U32 R8, RZ, RZ, R3 ;  /* 0x000000ffff087224 */ /* 0x000fe200078e0003 */
[----:B------:R-:W-:Y:S06]  /*9410*/  BRA `(.L_x_47) ;  /* 0x0000000000107947 */ /* 0x000fec0003800000 */
.L_x_46:
[----:B------:R-:W2:Y:S02]  /*9420*/  MUFU.RCP R8, R7 ;  /* 0x0000000700087308 */ /* 0x000ea40000001000 */
[----:B--2---:R-:W-:-:S04]  /*9430*/  FFMA R0, R7, R8, -1 ;  /* 0xbf80000007007423 */ /* 0x004fc80000000008 */
[----:B------:R-:W-:-:S04]  /*9440*/  FADD.FTZ R3, -R0, -RZ ;  /* 0x800000ff00037221 */ /* 0x000fc80000010100 */
[----:B------:R-:W-:-:S07]  /*9450*/  FFMA R8, R8, R3, R8 ;  /* 0x0000000308087223 */ /* 0x000fce0000000008 */
.L_x_47:
[----:B------:R-:W-:Y:S05]  /*9460*/  BSYNC B1 ;  /* 0x0000000000017941 */ /* 0x000fea0003800000 */
.L_x_45:
[----:B------:R-:W-:Y:S01]  /*9470*/  FSETP.GEU.AND P0, PT, |R7|, 1.175494350822287508e-38, PT ;  /* 0x008000000700780b */ /* 0x000fe20003f0e200 */
[----:B------:R-:W-:-:S12]  /*9480*/  ULDC UR4, c[0x0][0x600] ;  /* 0x0001800000047ab9 */ /* 0x000fd80000000800 */
[----:B------:R-:W-:-:S04]  /*9490*/  @!P0 FMUL R7, R7, 16777216 ;  /* 0x4b80000007078820 */ /* 0x000fc80000400000 */
[----:B------:R-:W2:Y:S02]  /*94a0*/  MUFU.LG2 R0, R7 ;  /* 0x0000000700007308 */ /* 0x000ea40000000c00 */
[----:B--2---:R-:W-:-:S04]  /*94b0*/  @!P0 FADD R0, R0, -24 ;  /* 0xc1c0000000008421 */ /* 0x004fc80000000000 */
[----:B------:R-:W-:-:S04]  /*94c0*/  FMUL R0, R0, 0.69314718246459960938 ;  /* 0x3f31721800007820 */ /* 0x000fc80000400000 */
[----:B------:R-:W-:-:S07]  /*94d0*/  FFMA R15, R9, UR4, R0 ;  /* 0x00000004090f7c23 */ /* 0x000fce0008000000 */
.L_x_44:
[----:B------:R-:W-:Y:S05]  /*94e0*/  BSYNC B0 ;  /* 0x0000000000007941 */ /* 0x000fea0003800000 */
.L_x_43:
[----:B------:R-:W2:Y:S01]  /*94f0*/  S2R R0, SR_TID.X ;  /* 0x0000000000007919 */ /* 0x000ea20000002100 */
[----:B------:R-:W-:Y:S01]  /*9500*/  ULDC UR4, c[0x0][0x608] ;  /* 0x0001820000047ab9 */ /* 0x000fe20000000800 */
[----:B------:R-:W-:Y:S01]  /*9510*/  ULDC.64 UR8, c[0x0][0x208] ;  /* 0x0000820000087ab9 */ /* 0x000fe20000000a00 */
[----:B------:R-:W-:Y:S01]  /*9520*/  FMUL R8, R8, UR4 ;  /* 0x0000000408087c20 */ /* 0x000fe20008400000 */
[----:B------:R-:W-:Y:S01]  /*9530*/  BSSY B0, `(.L_x_48) ;  /* 0x0000021000007945 */ /* 0x000fe20003800000 */
[----:B------:R-:W-:Y:S02]  /*9540*/  SHF.R.U32.HI R18, RZ, 0x5, R16 ;  /* 0x00000005ff127819 */ /* 0x000fe40000011610 */
        /* <DEDUP_REMOVED lines=8> */
[----:B--2---:R-:W-:-:S13]  /*95d0*/  LOP3.LUT P0, R19, R0, 0x3, RZ, 0xc0, !PT ;  /* 0x0000000300137812 */ /* 0x004fda000780c0ff */
[----:B------:R-:W-:Y:S05]  /*95e0*/  @P0 BRA `(.L_x_49) ;  /* 0x0000000000540947 */ /* 0x000fea0003800000 */
[----:B------:R-:W2:Y:S01]  /*95f0*/  S2UR UR4, SR_CTAID.X ;  /* 0x00000000000479c3 */ /* 0x000ea20000002500 */
[----:B------:R-:W-:Y:S02]  /*9600*/  SHF.R.U32.HI R0, RZ, 0x2, R0 ;  /* 0x00000002ff007819 */ /* 0x000fe40000011600 */
[----:B------:R-:W-:Y:S02]  /*9610*/  SHF.L.U32 R3, R18, 0x4, RZ ;  /* 0x0000000412037819 */ /* 0x000fe400000006ff */
[----:B------:R-:W-:-:S04]  /*9620*/  LOP3.LUT R0, R0, 0x7, RZ, 0xc0, !PT ;  /* 0x0000000700007812 */ /* 0x000fc800078ec0ff */
[----:B------:R-:W-:Y:S01]  /*9630*/  LOP3.LUT R0, R3, 0xfffffff0, R0, 0xe2, !PT ;  /* 0xfffffff003007812 */ /* 0x000fe200078ee200 */
[----:B--2---:R-:W-:-:S03]  /*9640*/  USHF.L.U32 UR6, UR4, 0x6, URZ ;  /* 0x0000000604067899 */ /* 0x004fc6000800063f */
[----:B------:R-:W-:Y:S02]  /*9650*/  ULDC.64 UR4, c[0x0][0x688] ;  /* 0x0001a20000047ab9 */ /* 0x000fe40000000a00 */
[----:B------:R-:W-:Y:S02]  /*9660*/  UIMAD UR4, UR44, UR4, UR6 ;  /* 0x000000042c0472a4 */ /* 0x000fe4000f8e0206 */
[----:B------:R-:W-:Y:S02]  /*9670*/  LOP3.LUT R3, R0, UR6, RZ, 0xfc, !PT ;  /* 0x0000000600037c12 */ /* 0x000fe4000f8efcff */
[----:B------:R-:W-:Y:S02]  /*9680*/  UIMAD UR4, UR45, UR5, UR4 ;  /* 0x000000052d0472a4 */ /* 0x000fe4000f8e0204 */
[C---:B------:R-:W-:Y:S01]  /*9690*/  IADD3 R4, R3.reuse, 0x8, RZ ;  /* 0x0000000803047810 */ /* 0x040fe20007ffe0ff */
[----:B------:R-:W-:Y:S02]  /*96a0*/  ULDC UR5, c[0x0][0x288] ;  /* 0x0000a20000057ab9 */ /* 0x000fe40000000800 */
[----:B------:R-:W-:-:S02]  /*96b0*/  ISETP.GE.U32.AND P0, PT, R3, UR5, PT ;  /* 0x0000000503007c0c */ /* 0x000fc4000bf06070 */
[----:B------:R-:W-:Y:S02]  /*96c0*/  IADD3 R0, P2, R0, UR4, RZ ;  /* 0x0000000400007c10 */ /* 0x000fe4000ff5e0ff */
[----:B------:R-:W-:Y:S01]  /*96d0*/  ISETP.GE.U32.AND P1, PT, R4, UR5, PT ;  /* 0x0000000504007c0c */ /* 0x000fe2000bf26070 */
[----:B------:R-:W-:Y:S02]  /*96e0*/  ULDC.64 UR4, c[0x0][0x680] ;  /* 0x0001a00000047ab9 */ /* 0x000fe40000000a00 */
[----:B------:R-:W-:Y:S01]  /*96f0*/  IMAD.X R3, RZ, RZ, RZ, P2 ;  /* 0x000000ffff037224 */ /* 0x000fe200010e06ff */
[----:B------:R-:W-:-:S04]  /*9700*/  LEA R4, P2, R0, UR4, 0x2 ;  /* 0x0000000400047c11 */ /* 0x000fc8000f8410ff */
[----:B------:R-:W-:-:S05]  /*9710*/  LEA.HI.X R5, R0, UR5, R3, 0x2, P2 ;  /* 0x0000000500057c11 */ /* 0x000fca00090f1403 */
[----:B------:R2:W-:Y:S04]  /*9720*/  @!P0 STG.E desc[UR8][R4.64], R17 ;  /* 0x0000001104008986 */ /* 0x0005e8000c101908 */
[----:B------:R2:W-:Y:S02]  /*9730*/  @!P1 STG.E desc[UR8][R4.64+0x20], R15 ;  /* 0x0000200f04009986 */ /* 0x0005e4000c101908 */
.L_x_49:
[----:B------:R-:W-:Y:S05]  /*9740*/  BSYNC B0 ;  /* 0x0000000000007941 */ /* 0x000fea0003800000 */
.L_x_48:
[----:B------:R-:W-:Y:S01]  /*9750*/  ULDC.64 UR4, c[0x0][0x730] ;  /* 0x0001cc0000047ab9 */ /* 0x000fe20000000a00 */
[-C--:B--2---:R-:W-:Y:S01]  /*9760*/  FMUL R17, R106, R8.reuse ;  /* 0x000000086a117220 */ /* 0x084fe20000400000 */
[----:B------:R-:W-:Y:S01]  /*9770*/  ISETP.NE.U32.AND P0, PT, RZ, UR4, PT ;  /* 0x00000004ff007c0c */ /* 0x000fe2000bf05070 */
[-C--:B------:R-:W-:Y:S01]  /*9780*/  FMUL R107, R107, R8.reuse ;  /* 0x000000086b6b7220 */ /* 0x080fe20000400000 */
[-C--:B------:R-:W-:Y:S01]  /*9790*/  FMUL R31, R110, R8.reuse ;  /* 0x000000086e1f7220 */ /* 0x080fe20000400000 */
[-C--:B------:R-:W-:Y:S01]  /*97a0*/  FMUL R111, R111, R8.reuse ;  /* 0x000000086f6f7220 */ /* 0x080fe20000400000 */
[----:B------:R-:W-:Y:S01]  /*97b0*/  ISETP.NE.AND.EX P0, PT, RZ, UR5, PT, P0 ;  /* 0x00000005ff007c0c */ /* 0x000fe2000bf05300 */
[-C--:B------:R-:W-:Y:S01]  /*97c0*/  FMUL R33, R98, R8.reuse ;  /* 0x0000000862217220 */ /* 0x080fe20000400000 */
[-C--:B------:R-:W-:Y:S01]  /*97d0*/  FMUL R99, R99, R8.reuse ;  /* 0x0000000863637220 */ /* 0x080fe20000400000 */
[-C--:B------:R-:W-:Y:S01]  /*97e0*/  FMUL R35, R102, R8.reuse ;  /* 0x0000000866237220 */ /* 0x080fe20000400000 */
[-C--:B------:R-:W-:Y:S01]  /*97f0*/  FMUL R103, R103, R8.reuse ;  /* 0x0000000867677220 */ /* 0x080fe20000400000 */
[-C--:B------:R-:W-:Y:S01]  /*9800*/  FMUL R37, R90, R8.reuse ;  /* 0x000000085a257220 */ /* 0x080fe20000400000 */
[-C--:B------:R-:W-:Y:S01]  /*9810*/  FMUL R91, R91, R8.reuse ;  /* 0x000000085b5b7220 */ /* 0x080fe20000400000 */
[-C--:B------:R-:W-:Y:S01]  /*9820*/  FMUL R39, R94, R8.reuse ;  /* 0x000000085e277220 */ /* 0x080fe20000400000 */
[----:B------:R-:W-:-:S05]  /*9830*/  FMUL R95, R95, R8 ;  /* 0x000000085f5f7220 */ /* 0x000fca0000400000 */
[----:B------:R-:W-:Y:S05]  /*9840*/  @P0 BRA `(.L_x_50) ;  /* 0x0000000000200947 */ /* 0x000fea0003800000 */
[----:B------:R-:W-:Y:S02]  /*9850*/  ULDC.64 UR4, c[0x0][0x728] ;  /* 0x0001ca0000047ab9 */ /* 0x000fe40000000a00 */
[----:B------:R-:W-:-:S04]  /*9860*/  ISETP.NE.U32.AND P0, PT, RZ, UR4, PT ;  /* 0x00000004ff007c0c */ /* 0x000fc8000bf05070 */
[----:B------:R-:W-:-:S13]  /*9870*/  ISETP.NE.AND.EX P0, PT, RZ, UR5, PT, P0 ;  /* 0x00000005ff007c0c */ /* 0x000fda000bf05300 */
[----:B------:R-:W-:Y:S05]  /*9880*/  @!P0 BRA `(.L_x_51) ;  /* 0x00000000000c8947 */ /* 0x000fea0003800000 */
[----:B------:R-:W2:Y:S02]  /*9890*/  LDC.64 R4, c[0x0][0x728] ;  /* 0x0001ca00ff047b82 */ /* 0x000ea40000000a00 */
[----:B--2---:R3:W5:Y:S01]  /*98a0*/  LDG.E R4, desc[UR8][R4.64] ;  /* 0x0000000804047981 */ /* 0x004762000c1e1900 */
[----:B------:R-:W-:Y:S05]  /*98b0*/  BRA `(.L_x_50) ;  /* 0x0000000000047947 */ /* 0x000fea0003800000 */
.L_x_51:
[----:B------:R-:W2:Y:S02]  /*98c0*/  LDC R4, c[0x0][0x720] ;  /* 0x0001c800ff047b82 */ /* 0x000ea40000000800 */
.L_x_50:
[----:B------:R-:W-:Y:S02]  /*98d0*/  MOV R0, RZ ;  /* 0x000000ff00007202 */ /* 0x000fe40000000f00 */
[----:B--2--5:R-:W-:Y:S02]  /*98e0*/  MOV R24, R4 ;  /* 0x0000000400187202 */ /* 0x024fe40000000f00 */
[----:B------:R-:W-:-:S13]  /*98f0*/  LOP3.LUT P0, RZ, R0, 0x9f, RZ, 0xc0, !PT ;  /* 0x0000009f00ff7812 */ /* 0x000fda000780c0ff */
[----:B------:R-:W-:Y:S05]  /*9900*/  @!P0 BRA `(.L_x_52) ;  /* 0x0000000000408947 */ /* 0x000fea0003800000 */
[----:B------:R-:W-:Y:S01]  /*9910*/  MOV R0, 0x0 ;  /* 0x0000000000007802 */ /* 0x000fe20000000f00 */
[----:B------:R-:W-:Y:S01]  /*9920*/  ULDC.64 UR4, c[0x4][0x70] ;  /* 0x01001c0000047ab9 */ /* 0x000fe20000000a00 */
[----:B------:R-:W-:Y:S01]  /*9930*/  ULDC.64 UR6, c[0x4][0x8] ;  /* 0x0100020000067ab9 */ /* 0x000fe20000000a00 */
[----:B------:R-:W-:Y:S01]  /*9940*/  MOV R4, UR4 ;  /* 0x0000000400047c02 */ /* 0x000fe20008000f00 */
[----:B-1----:R1:W2:Y:S01]  /*9950*/  LDC.64 R14, c[0x4][R0] ;  /* 0x01000000000e7b82 */ /* 0x0022a20000000a00 */
[----:B---3--:R-:W-:Y:S01]  /*9960*/  IMAD.U32 R5, RZ, RZ, UR5 ;  /* 0x00000005ff057e24 */ /* 0x008fe2000f8e00ff */
[----:B------:R-:W-:Y:S01]  /*9970*/  ULDC.64 UR4, c[0x4][0x78] ;  /* 0x01001e0000047ab9 */ /* 0x000fe20000000a00 */
[----:B------:R-:W-:Y:S01]  /*9980*/  IMAD.U32 R10, RZ, RZ, UR6 ;  /* 0x00000006ff0a7e24 */ /* 0x000fe2000f8e00ff */
[----:B------:R-:W-:Y:S01]  /*9990*/  MOV R6, UR4 ;  /* 0x0000000400067c02 */ /* 0x000fe20008000f00 */
[----:B------:R-:W-:Y:S01]  /*99a0*/  IMAD.MOV.U32 R12, RZ, RZ, 0x1 ;  /* 0x00000001ff0c7424 */ /* 0x000fe200078e00ff */
[----:B------:R-:W-:-:S02]  /*99b0*/  MOV R7, UR5 ;  /* 0x0000000500077c02 */ /* 0x000fc40008000f00 */
[----:B------:R-:W-:Y:S02]  /*99c0*/  MOV R11, UR7 ;  /* 0x00000007000b7c02 */ /* 0x000fe40008000f00 */
[----:B------:R-:W-:Y:S02]  /*99d0*/  MOV R8, 0x70 ;  /* 0x0000007000087802 */ /* 0x000fe40000000f00 */
[----:B-1----:R-:W-:-:S07]  /*99e0*/  MOV R13, RZ ;  /* 0x000000ff000d7202 */ /* 0x002fce0000000f00 */
[----:B------:R-:W-:-:S07]  /*99f0*/  LEPC R20, `(.L_x_52) ;  /* 0x000000001014794e */ /* 0x000fce0000000000 */
[----:B--2---:R-:W-:Y:S05]  /*9a00*/  CALL.ABS.NOINC R14 ;  /* 0x000000000e007343 */ /* 0x004fea0003c00000 */
.L_x_52:
        /* <DEDUP_REMOVED lines=9> */
[----:B------:R-:W-:Y:S01]  /*9aa0*/  MOV R6, UR6 ;  /* 0x0000000600067c02 */ /* 0x000fe20008000f00 */
[----:B------:R-:W-:Y:S01]  /*9ab0*/  IMAD.U32 R10, RZ, RZ, UR4 ;  /* 0x00000004ff0a7e24 */ /* 0x000fe2000f8e00ff */
[----:B------:R-:W-:Y:S01]  /*9ac0*/  MOV R7, UR7 ;  /* 0x0000000700077c02 */ /* 0x000fe20008000f00 */
[----:B------:R-:W-:Y:S01]  /*9ad0*/  IMAD.MOV.U32 R12, RZ, RZ, 0x1 ;  /* 0x00000001ff0c7424 */ /* 0x000fe200078e00ff */
[----:B------:R-:W-:-:S02]  /*9ae0*/  MOV R11, UR5 ;  /* 0x00000005000b7c02 */ /* 0x000fc40008000f00 */
[----:B------:R-:W-:Y:S02]  /*9af0*/  MOV R8, 0x70 ;  /* 0x0000007000087802 */ /* 0x000fe40000000f00 */
[----:B-1----:R-:W-:-:S07]  /*9b00*/  MOV R13, RZ ;  /* 0x000000ff000d7202 */ /* 0x002fce0000000f00 */
[----:B------:R-:W-:-:S07]  /*9b10*/  LEPC R20, `(.L_x_53) ;  /* 0x000000001014794e */ /* 0x000fce0000000000 */
[----:B--2---:R-:W-:Y:S05]  /*9b20*/  CALL.ABS.NOINC R14 ;  /* 0x000000000e007343 */ /* 0x004fea0003c00000 */
.L_x_53:
[----:B---3--:R-:W2:Y:S01]  /*9b30*/  S2R R5, SR_TID.X ;  /* 0x0000000000057919 */ /* 0x008ea20000002100 */
[----:B------:R-:W-:Y:S01]  /*9b40*/  ULDC.64 UR4, c[0x0][0x730] ;  /* 0x0001cc0000047ab9 */ /* 0x000fe20000000a00 */
[----:B------:R-:W-:Y:S01]  /*9b50*/  IADD3 R16, R16, 0x1f, RZ ;  /* 0x0000001f10107810 */ /* 0x000fe20007ffe0ff */
[----:B------:R-:W-:Y:S01]  /*9b60*/  IMAD R19, R18, 0x10, R19 ;  /* 0x0000001012137824 */ /* 0x000fe200078e0213 */
[----:B------:R-:W-:-:S04]  /*9b70*/  ISETP.NE.U32.AND P0, PT, RZ, UR4, PT ;  /* 0x00000004ff007c0c */ /* 0x000fc8000bf05070 */
[----:B------:R-:W-:-:S13]  /*9b80*/  ISETP.NE.AND.EX P0, PT, RZ, UR5, PT, P0 ;  /* 0x00000005ff007c0c */ /* 0x000fda000bf05300 */
[----:B------:R-:W3:Y:S01]  /*9b90*/  @P0 LDC R24, c[0x0][0x720] ;  /* 0x0001c800ff180b82 */ /* 0x000ee20000000800 */
[----:B------:R-:W-:Y:S02]  /*9ba0*/  ISETP.GT.U32.AND P0, PT, R16, 0x3e, PT ;  /* 0x0000003e1000780c */ /* 0x000fe40003f04070 */
[----:B--2---:R-:W-:Y:S02]  /*9bb0*/  SHF.L.U32 R0, R5, 0x4, RZ ;  /* 0x0000000405007819 */ /* 0x004fe400000006ff */
[----:B------:R-:W-:Y:S02]  /*9bc0*/  SHF.R.U32.HI R3, RZ, 0x1, R5 ;  /* 0x00000001ff037819 */ /* 0x000fe40000011605 */
[C---:B------:R-:W-:Y:S02]  /*9bd0*/  LOP3.LUT R4, R0.reuse, 0x40, RZ, 0xc0, !PT ;  /* 0x0000004000047812 */ /* 0x040fe400078ec0ff */
[----:B------:R-:W-:Y:S02]  /*9be0*/  LOP3.LUT R0, R0, 0x80, RZ, 0xc0, !PT ;  /* 0x0000008000007812 */ /* 0x000fe400078ec0ff */
[----:B------:R-:W-:-:S02]  /*9bf0*/  LOP3.LUT R4, R4, 0x8, R3, 0xf8, !PT ;  /* 0x0000000804047812 */ /* 0x000fc400078ef803 */
[----:B------:R-:W-:Y:S01]  /*9c00*/  SHF.L.U32 R3, R5, 0x1, RZ ;  /* 0x0000000105037819 */ /* 0x000fe200000006ff */
[----:B------:R-:W-:Y:S02]  /*9c10*/  IMAD.U32 R0, R19, 0x10, R0 ;  /* 0x0000001013007824 */ /* 0x000fe400078e0000 */
[-C--:B---3--:R-:W-:Y:S01]  /*9c20*/  FMUL R121, R121, R24.reuse ;  /* 0x0000001879797220 */ /* 0x088fe20000400000 */
[----:B------:R-:W-:Y:S01]  /*9c30*/  LOP3.LUT R3, R4, 0x8, R3, 0x78, !PT ;  /* 0x0000000804037812 */ /* 0x000fe200078e7803 */
[-C--:B------:R-:W-:Y:S01]  /*9c40*/  FMUL R4, R120, R24.reuse ;  /* 0x0000001878047220 */ /* 0x080fe20000400000 */
[-C--:B------:R-:W-:Y:S01]  /*9c50*/  FMUL R5, R23, R24.reuse ;  /* 0x0000001817057220 */ /* 0x080fe20000400000 */
[-C--:B------:R-:W-:Y:S01]  /*9c60*/  FMUL R6, R124, R24.reuse ;  /* 0x000000187c067220 */ /* 0x080fe20000400000 */
[----:B------:R-:W-:Y:S01]  /*9c70*/  IADD3 R3, R0, R3, RZ ;  /* 0x0000000300037210 */ /* 0x000fe20007ffe0ff */
[-C--:B------:R-:W-:Y:S01]  /*9c80*/  FMUL R0, R123, R24.reuse ;  /* 0x000000187b007220 */ /* 0x080fe20000400000 */
[-C--:B------:R-:W-:Y:S01]  /*9c90*/  FMUL R125, R125, R24.reuse ;  /* 0x000000187d7d7220 */ /* 0x080fe20000400000 */
[-C--:B------:R-:W-:Y:S01]  /*9ca0*/  FMUL R7, R25, R24.reuse ;  /* 0x0000001819077220 */ /* 0x080fe20000400000 */
[-C--:B------:R-:W-:Y:S01]  /*9cb0*/  FMUL R8, R127, R24.reuse ;  /* 0x000000187f087220 */ /* 0x080fe20000400000 */
[-C--:B-1----:R-:W-:Y:S01]  /*9cc0*/  FMUL R14, R17, R24.reuse ;  /* 0x00000018110e7220 */ /* 0x082fe20000400000 */
        /* <DEDUP_REMOVED lines=31> */
[----:B------:R-:W-:-:S02]  /*9ec0*/  F2FP.F16.F32.PACK_AB R4, R121, R4 ;  /* 0x000000047904723e */ /* 0x000fc400000000ff */
[----:B------:R-:W-:Y:S02]  /*9ed0*/  F2FP.F16.F32.PACK_AB R5, R0, R5 ;  /* 0x000000050005723e */ /* 0x000fe400000000ff */
[----:B------:R-:W-:Y:S02]  /*9ee0*/  F2FP.F16.F32.PACK_AB R6, R125, R6 ;  /* 0x000000067d06723e */ /* 0x000fe400000000ff */
[----:B------:R-:W-:Y:S01]  /*9ef0*/  F2FP.F16.F32.PACK_AB R7, R8, R7 ;  /* 0x000000070807723e */ /* 0x000fe200000000ff */
[----:B------:R-:W-:Y:S06]  /*9f00*/  @P0 BRA `(.L_x_54) ;  /* 0x0000000000040947 */ /* 0x000fec0003800000 */
[----:B------:R-:W-:-:S04]  /*9f10*/  DEPBAR.LE SB0, 0x1 ;  /* 0x000080400000791a */ /* 0x000fc80000000000 */
.L_x_54:
[----:B------:R-:W-:Y:S05]  /*9f20*/  WARPSYNC.ALL ;  /* 0x0000000000007948 */ /* 0x000fea0003800000 */
[----:B------:R-:W-:Y:S01]  /*9f30*/  BAR.SYNC.DEFER_BLOCKING 0x1, 0x80 ;  /* 0x0042000000007b1d */ /* 0x000fe20000010000 */
[----:B------:R-:W-:Y:S02]  /*9f40*/  LEA R3, R3, R2, 0x1 ;  /* 0x0000000203037211 */ /* 0x000fe400078e08ff */
[----:B------:R-:W-:Y:S02]  /*9f50*/  F2FP.F16.F32.PACK_AB R9, R9, R10 ;  /* 0x0000000a0909723e */ /* 0x000fe400000000ff */
[----:B------:R-:W-:Y:S01]  /*9f60*/  F2FP.F16.F32.PACK_AB R8, R113, R112 ;  /* 0x000000707108723e */ /* 0x000fe200000000ff */
[----:B------:R-:W-:Y:S01]  /*9f70*/  BSSY B0, `(.L_x_55) ;  /* 0x0000018000007945 */ /* 0x000fe20003800000 */
[----:B------:R-:W-:-:S02]  /*9f80*/  F2FP.F16.F32.PACK_AB R10, R117, R116 ;  /* 0x00000074750a723e */ /* 0x000fc400000000ff */
[----:B------:R-:W-:Y:S01]  /*9f90*/  F2FP.F16.F32.PACK_AB R11, R11, R12 ;  /* 0x0000000c0b0b723e */ /* 0x000fe200000000ff */
[----:B------:R1:W-:Y:S01]  /*9fa0*/  STSM.16.M88.4 [R3], R4 ;  /* 0x0000000403007844 */ /* 0x0003e20000000200 */
[----:B------:R-:W-:Y:S01]  /*9fb0*/  @!PT LDS RZ, [RZ] ;  /* 0x00000000fffff984 */ /* 0x000fe20000000800 */
[----:B------:R-:W-:Y:S01]  /*9fc0*/  @!PT LDS RZ, [RZ] ;  /* 0x00000000fffff984 */ /* 0x000fe20000000800 */
[----:B------:R-:W-:Y:S01]  /*9fd0*/  @!PT LDS RZ, [RZ] ;  /* 0x00000000fffff984 */ /* 0x000fe20000000800 */
[----:B------:R-:W-:Y:S01]  /*9fe0*/  @!PT LDS RZ, [RZ] ;  /* 0x00000000fffff984 */ /* 0x000fe20000000800 */
[----:B------:R2:W-:Y:S06]  /*9ff0*/  MEMBAR.ALL.CTA ;  /* 0x0000000000007992 */ /* 0x0005ec0000008000 */
[----:B--2---:R-:W2:Y:S02]  /*a000*/  FENCE.VIEW.ASYNC.S ;  /* 0x00000000000073c6 */ /* 0x004ea40000000000 */
[----:B--2---:R-:W-:Y:S06]  /*a010*/  BAR.SYNC.DEFER_BLOCKING 0x1, 0x80 ;  /* 0x0042000000007b1d */ /* 0x004fec0000010000 */
[----:B------:R-:W-:Y:S05]  /*a020*/  @P0 BRA `(.L_x_56) ;  /* 0x0000000000300947 */ /* 0x000fea0003800000 */
[----:B------:R-:W2:Y:S01]  /*a030*/  S2UR UR10, SR_CTAID.X ;  /* 0x00000000000a79c3 */ /* 0x000ea20000002500 */
[----:B------:R-:W-:Y:S01]  /*a040*/  ULDC.64 UR4, c[0x0][0x198] ;  /* 0x0000660000047ab9 */ /* 0x000fe20000000a00 */
[----:B------:R-:W-:Y:S01]  /*a050*/  R2UR UR8, R2 ;  /* 0x00000000020872ca */ /* 0x000fe200000e0000 */
[----:B------:R-:W-:Y:S01]  /*a060*/  UIADD3 UR4, UP0, UR4, 0x670, URZ ;  /* 0x0000067004047890 */ /* 0x000fe2000ff1e03f */
[----:B------:R-:W-:Y:S01]  /*a070*/  UMOV UR9, URZ ;  /* 0x0000003f00097c82 */ /* 0x000fe20008000000 */
[----:B------:R-:W-:Y:S02]  /*a080*/  UMOV UR11, UR44 ;  /* 0x0000002c000b7c82 */ /* 0x000fe40008000000 */
[----:B------:R-:W-:Y:S01]  /*a090*/  UIADD3.X UR5, URZ, UR5, URZ, UP0, !UPT ;  /* 0x000000053f057290 */ /* 0x000fe200087fe43f */
[----:B------:R-:W-:Y:S01]  /*a0a0*/  UMOV UR12, UR45 ;  /* 0x0000002d000c7c82 */ /* 0x000fe20008000000 */
[----:B--2---:R-:W-:-:S09]  /*a0b0*/  USHF.L.U32 UR10, UR10, 0x6, URZ ;  /* 0x000000060a0a7899 */ /* 0x004fd2000800063f */
[----:B------:R2:W-:Y:S01]  /*a0c0*/  UTMASTG.4D [UR8], [UR4] ;  /* 0x00000008040073b5 */ /* 0x0005e20008018000 */
[----:B------:R0:W-:Y:S01]  /*a0d0*/  UTMACMDFLUSH ;  /* 0x00000000000079b7 */ /* 0x0001e20000000000 */
[----:B--2---:R-:W-:-:S04]  /*a0e0*/  DEPBAR.LE SB0, 0x1 ;  /* 0x000080400000791a */ /* 0x004fc80000000000 */
.L_x_56:
[----:B------:R-:W-:Y:S05]  /*a0f0*/  BSYNC B0 ;  /* 0x0000000000007941 */ /* 0x000fea0003800000 */
.L_x_55:
[----:B------:R-:W-:Y:S01]  /*a100*/  BAR.SYNC.DEFER_BLOCKING 0x1, 0x80 ;  /* 0x0042000000007b1d */ /* 0x000fe20000010000 */
[----:B------:R-:W-:Y:S02]  /*a110*/  F2FP.F16.F32.PACK_AB R13, R13, R14 ;  /* 0x0000000e0d0d723e */ /* 0x000fe400000000ff */
[----:B------:R-:W-:Y:S02]  /*a120*/  F2FP.F16.F32.PACK_AB R12, R105, R104 ;  /* 0x00000068690c723e */ /* 0x000fe400000000ff */
[----:B------:R-:W-:Y:S01]  /*a130*/  F2FP.F16.F32.PACK_AB R14, R109, R108 ;  /* 0x0000006c6d0e723e */ /* 0x000fe200000000ff */
[----:B------:R-:W-:Y:S01]  /*a140*/  BSSY B0, `(.L_x_57) ;  /* 0x0000018000007945 */ /* 0x000fe20003800000 */
[----:B------:R-:W-:Y:S01]  /*a150*/  F2FP.F16.F32.PACK_AB R15, R15, R16 ;  /* 0x000000100f0f723e */ /* 0x000fe200000000ff */
[----:B------:R2:W-:Y:S01]  /*a160*/  STSM.16.M88.4 [R3+0x800], R8 ;  /* 0x0008000803007844 */ /* 0x0005e20000000200 */
[----:B------:R-:W-:Y:S01]  /*a170*/  @!PT LDS RZ, [RZ] ;  /* 0x00000000fffff984 */ /* 0x000fe20000000800 */
[----:B------:R-:W-:Y:S01]  /*a180*/  @!PT LDS RZ, [RZ] ;  /* 0x00000000fffff984 */ /* 0x000fe20000000800 */
[----:B------:R-:W-:Y:S01]  /*a190*/  @!PT LDS RZ, [RZ] ;  /* 0x00000000fffff984 */ /* 0x000fe20000000800 */
[----:B------:R-:W-:Y:S01]  /*a1a0*/  @!PT LDS RZ, [RZ] ;  /* 0x00000000fffff984 */ /* 0x000fe20000000800 */
[----:B------:R3:W-:Y:S06]  /*a1b0*/  MEMBAR.ALL.CTA ;  /* 0x0000000000007992 */ /* 0x0007ec0000008000 */
[----:B---3--:R-:W3:Y:S02]  /*a1c0*/  FENCE.VIEW.ASYNC.S ;  /* 0x00000000000073c6 */ /* 0x008ee40000000000 */
[----:B---3--:R-:W-:Y:S06]  /*a1d0*/  BAR.SYNC.DEFER_BLOCKING 0x1, 0x80 ;  /* 0x0042000000007b1d */ /* 0x008fec0000010000 */
[----:B------:R-:W-:Y:S05]  /*a1e0*/  @P0 BRA `(.L_x_58) ;  /* 0x0000000000340947 */ /* 0x000fea0003800000 */
[----:B------:R-:W3:Y:S01]  /*a1f0*/  S2UR UR10, SR_CTAID.X ;  /* 0x00000000000a79c3 */ /* 0x000ee20000002500 */
[----:B------:R-:W-:Y:S01]  /*a200*/  R2UR UR8, R2 ;  /* 0x00000000020872ca */ /* 0x000fe200000e0000 */
[----:B------:R-:W-:Y:S01]  /*a210*/  ULDC.64 UR4, c[0x0][0x198] ;  /* 0x0000660000047ab9 */ /* 0x000fe20000000a00 */
[----:B------:R-:W-:Y:S01]  /*a220*/  UMOV UR9, 0x10 ;  /* 0x0000001000097882 */ /* 0x000fe20000000000 */
[----:B------:R-:W-:Y:S01]  /*a230*/  UIADD3 UR4, UP0, UR4, 0x670, URZ ;  /* 0x0000067004047890 */ /* 0x000fe2000ff1e03f */
[----:B------:R-:W-:Y:S01]  /*a240*/  UMOV UR11, UR44 ;  /* 0x0000002c000b7c82 */ /* 0x000fe20008000000 */
[----:B------:R-:W-:Y:S02]  /*a250*/  UMOV UR12, UR45 ;  /* 0x0000002d000c7c82 */ /* 0x000fe40008000000 */
[----:B------:R-:W-:-:S06]  /*a260*/  UIADD3.X UR5, URZ, UR5, URZ, UP0, !UPT ;  /* 0x000000053f057290 */ /* 0x000fcc00087fe43f */
[----:B------:R-:W-:Y:S02]  /*a270*/  UIADD3 UR8, UR8, 0x800, URZ ;  /* 0x0000080008087890 */ /* 0x000fe4000fffe03f */
[----:B---3--:R-:W-:-:S09]  /*a280*/  USHF.L.U32 UR10, UR10, 0x6, URZ ;  /* 0x000000060a0a7899 */ /* 0x008fd2000800063f */
[----:B------:R3:W-:Y:S01]  /*a290*/  UTMASTG.4D [UR8], [UR4] ;  /* 0x00000008040073b5 */ /* 0x0007e20008018000 */
[----:B------:R0:W-:Y:S01]  /*a2a0*/  UTMACMDFLUSH ;  /* 0x00000000000079b7 */ /* 0x0001e20000000000 */
[----:B---3--:R-:W-:-:S04]  /*a2b0*/  DEPBAR.LE SB0, 0x1 ;  /* 0x000080400000791a */ /* 0x008fc80000000000 */
.L_x_58:
[----:B------:R-:W-:Y:S05]  /*a2c0*/  BSYNC B0 ;  /* 0x0000000000007941 */ /* 0x000fea0003800000 */
.L_x_57:
[----:B------:R-:W-:Y:S01]  /*a2d0*/  BAR.SYNC.DEFER_BLOCKING 0x1, 0x80 ;  /* 0x0042000000007b1d */ /* 0x000fe20000010000 */
[----:B------:R-:W-:Y:S02]  /*a2e0*/  F2FP.F16.F32.PACK_AB R17, R17, R18 ;  /* 0x000000121111723e */ /* 0x000fe400000000ff */
[----:B------:R-:W-:Y:S02]  /*a2f0*/  F2FP.F16.F32.PACK_AB R16, R97, R96 ;  /* 0x000000606110723e */ /* 0x000fe400000000ff */
[----:B------:R-:W-:Y:S01]  /*a300*/  F2FP.F16.F32.PACK_AB R18, R101, R100 ;  /* 0x000000646512723e */ /* 0x000fe200000000ff */
[----:B------:R-:W-:Y:S01]  /*a310*/  BSSY B0, `(.L_x_59) ;  /* 0x0000017000007945 */ /* 0x000fe20003800000 */
[----:B------:R-:W-:Y:S01]  /*a320*/  F2FP.F16.F32.PACK_AB R19, R19, R20 ;  /* 0x000000141313723e */ /* 0x000fe200000000ff */
[----:B------:R3:W-:Y:S01]  /*a330*/  STSM.16.M88.4 [R3], R12 ;  /* 0x0000000c03007844 */ /* 0x0007e20000000200 */
[----:B------:R-:W-:Y:S01]  /*a340*/  @!PT LDS RZ, [RZ] ;  /* 0x00000000fffff984 */ /* 0x000fe20000000800 */
[----:B------:R-:W-:Y:S01]  /*a350*/  @!PT LDS RZ, [RZ] ;  /* 0x00000000fffff984 */ /* 0x000fe20000000800 */
[----:B------:R-:W-:Y:S01]  /*a360*/  @!PT LDS RZ, [RZ] ;  /* 0x00000000fffff984 */ /* 0x000fe20000000800 */
[----:B------:R-:W-:Y:S01]  /*a370*/  @!PT LDS RZ, [RZ] ;  /* 0x00000000fffff984 */ /* 0x000fe20000000800 */
[----:B------:R4:W-:Y:S06]  /*a380*/  MEMBAR.ALL.CTA ;  /* 0x0000000000007992 */ /* 0x0009ec0000008000 */
[----:B----4-:R-:W4:Y:S02]  /*a390*/  FENCE.VIEW.ASYNC.S ;  /* 0x00000000000073c6 */ /* 0x010f240000000000 */
[----:B----4-:R-:W-:Y:S06]  /*a3a0*/  BAR.SYNC.DEFER_BLOCKING 0x1, 0x80 ;  /* 0x0042000000007b1d */ /* 0x010fec0000010000 */
[----:B------:R-:W-:Y:S05]  /*a3b0*/  @P0 BRA `(.L_x_60) ;  /* 0x0000000000300947 */ /* 0x000fea0003800000 */
[----:B------:R-:W4:Y:S01]  /*a3c0*/  S2UR UR10, SR_CTAID.X ;  /* 0x00000000000a79c3 */ /* 0x000f220000002500 */
[----:B------:R-:W-:Y:S01]  /*a3d0*/  ULDC.64 UR4, c[0x0][0x198] ;  /* 0x0000660000047ab9 */ /* 0x000fe20000000a00 */
[----:B------:R-:W-:Y:S01]  /*a3e0*/  R2UR UR8, R2 ;  /* 0x00000000020872ca */ /* 0x000fe200000e0000 */
[----:B------:R-:W-:Y:S01]  /*a3f0*/  UIADD3 UR4, UP0, UR4, 0x670, URZ ;  /* 0x0000067004047890 */ /* 0x000fe2000ff1e03f */
[----:B------:R-:W-:Y:S01]  /*a400*/  UMOV UR9, 0x20 ;  /* 0x0000002000097882 */ /* 0x000fe20000000000 */
[----:B------:R-:W-:Y:S02]  /*a410*/  UMOV UR11, UR44 ;  /* 0x0000002c000b7c82 */ /* 0x000fe40008000000 */
[----:B------:R-:W-:Y:S01]  /*a420*/  UIADD3.X UR5, URZ, UR5, URZ, UP0, !UPT ;  /* 0x000000053f057290 */ /* 0x000fe200087fe43f */
[----:B------:R-:W-:Y:S01]  /*a430*/  UMOV UR12, UR45 ;  /* 0x0000002d000c7c82 */ /* 0x000fe20008000000 */
[----:B----4-:R-:W-:-:S09]  /*a440*/  USHF.L.U32 UR10, UR10, 0x6, URZ ;  /* 0x000000060a0a7899 */ /* 0x010fd2000800063f */
[----:B------:R4:W-:Y:S01]  /*a450*/  UTMASTG.4D [UR8], [UR4] ;  /* 0x00000008040073b5 */ /* 0x0009e20008018000 */
[----:B------:R0:W-:Y:S01]  /*a460*/  UTMACMDFLUSH ;  /* 0x00000000000079b7 */ /* 0x0001e20000000000 */
[----:B----4-:R-:W-:-:S04]  /*a470*/  DEPBAR.LE SB0, 0x1 ;  /* 0x000080400000791a */ /* 0x010fc80000000000 */
.L_x_60:
[----:B------:R-:W-:Y:S05]  /*a480*/  BSYNC B0 ;  /* 0x0000000000007941 */ /* 0x000fea0003800000 */
.L_x_59:
        /* <DEDUP_REMOVED lines=12> */
[----:B-----5:R-:W5:Y:S02]  /*a550*/  FENCE.VIEW.ASYNC.S ;  /* 0x00000000000073c6 */ /* 0x020f640000000000 */
[----:B-----5:R-:W-:Y:S06]  /*a560*/  BAR.SYNC.DEFER_BLOCKING 0x1, 0x80 ;  /* 0x0042000000007b1d */ /* 0x020fec0000010000 */
[----:B------:R-:W-:Y:S05]  /*a570*/  @P0 BRA `(.L_x_62) ;  /* 0x0000000000340947 */ /* 0x000fea0003800000 */
[----:B------:R-:W5:Y:S01]  /*a580*/  S2UR UR10, SR_CTAID.X ;  /* 0x00000000000a79c3 */ /* 0x000f620000002500 */
        /* <DEDUP_REMOVED lines=8> */
[----:B-----5:R-:W-:-:S09]  /*a610*/  USHF.L.U32 UR10, UR10, 0x6, URZ ;  /* 0x000000060a0a7899 */ /* 0x020fd2000800063f */
[----:B------:R1:W-:Y:S01]  /*a620*/  UTMASTG.4D [UR8], [UR4] ;  /* 0x00000008040073b5 */ /* 0x0003e20008018000 */
[----:B------:R0:W-:Y:S01]  /*a630*/  UTMACMDFLUSH ;  /* 0x00000000000079b7 */ /* 0x0001e20000000000 */
[----:B-1----:R-:W-:-:S04]  /*a640*/  DEPBAR.LE SB0, 0x1 ;  /* 0x000080400000791a */ /* 0x002fc80000000000 */
.L_x_62:
[----:B------:R-:W-:Y:S05]  /*a650*/  BSYNC B0 ;  /* 0x0000000000007941 */ /* 0x000fea0003800000 */
.L_x_61:
[----:B------:R-:W-:Y:S06]  /*a660*/  BAR.SYNC.DEFER_BLOCKING 0x1, 0x80 ;  /* 0x0042000000007b1d */ /* 0x000fec0000010000 */
[----:B------:R-:W-:Y:S01]  /*a670*/  BSSY B0, `(.L_x_63) ;  /* 0x0000015000007945 */ /* 0x000fe20003800000 */
[----:B------:R1:W-:Y:S01]  /*a680*/  STSM.16.M88.4 [R3], R20 ;  /* 0x0000001403007844 */ /* 0x0003e20000000200 */
        /* <DEDUP_REMOVED lines=9> */
[----:B------:R-:W-:Y:S01]  /*a720*/  ULDC.64 UR4, c[0x0][0x198] ;  /* 0x0000660000047ab9 */ /* 0x000fe20000000a00 */
[----:B------:R-:W-:Y:S01]  /*a730*/  R2UR UR8, R2 ;  /* 0x00000000020872ca */ /* 0x000fe200000e0000 */
[----:B------:R-:W-:Y:S01]  /*a740*/  UIADD3 UR4, UP0, UR4, 0x670, URZ ;  /* 0x0000067004047890 */ /* 0x000fe2000ff1e03f */
[----:B------:R-:W-:Y:S01]  /*a750*/  UMOV UR9, 0x40 ;  /* 0x0000004000097882 */ /* 0x000fe20000000000 */
[----:B------:R-:W-:Y:S02]  /*a760*/  UMOV UR11, UR44 ;  /* 0x0000002c000b7c82 */ /* 0x000fe40008000000 */
[----:B------:R-:W-:Y:S01]  /*a770*/  UIADD3.X UR5, URZ, UR5, URZ, UP0, !UPT ;  /* 0x000000053f057290 */ /* 0x000fe200087fe43f */
[----:B------:R-:W-:Y:S01]  /*a780*/  UMOV UR12, UR45 ;  /* 0x0000002d000c7c82 */ /* 0x000fe20008000000 */
[----:B-----5:R-:W-:-:S09]  /*a790*/  USHF.L.U32 UR10, UR10, 0x6, URZ ;  /* 0x000000060a0a7899 */ /* 0x020fd2000800063f */
[----:B------:R1:W-:Y:S02]  /*a7a0*/  UTMASTG.4D [UR8], [UR4] ;  /* 0x00000008040073b5 */ /* 0x0003e40008018000 */
[----:B-1----:R0:W-:Y:S02]  /*a7b0*/  UTMACMDFLUSH ;  /* 0x00000000000079b7 */ /* 0x0021e40000000000 */
.L_x_64:
[----:B------:R-:W-:Y:S05]  /*a7c0*/  BSYNC B0 ;  /* 0x0000000000007941 */ /* 0x000fea0003800000 */
.L_x_63:
[----:B------:R-:W-:-:S04]  /*a7d0*/  DEPBAR.LE SB0, 0x0 ;  /* 0x000080000000791a */ /* 0x000fc80000000000 */
[----:B------:R-:W-:Y:S05]  /*a7e0*/  EXIT ;  /* 0x000000000000794d */ /* 0x000fea0003800000 */
.L_x_7:
[----:B-1----:R1:W2:Y:S02]  /*a7f0*/  SYNCS.PHASECHK.TRANS64.TRYWAIT P2, [R3+URZ+0x16848], R0 ;  /* 0x01684800030075a7 */ /* 0x0022a4000804017f */
[----:B--2---:R-:W-:Y:S05]  /*a800*/  @!P2 NANOSLEEP.SYNCS 0x989680 ;  /* 0x009896800000a95d */ /* 0x004fea0003900000 */
[----:B------:R-:W2:Y:S02]  /*a810*/  @!P2 SYNCS.PHASECHK.TRANS64 P2, [R3+URZ+0x16848], R0 ;  /* 0x016848000300a5a7 */ /* 0x000ea4000804007f */
[----:B--2---:R-:W-:Y:S05]  /*a820*/  @!P2 BRA `(.L_x_7) ;  /* 0xfffffffc00f0a947 */ /* 0x004fea000383ffff */
[----:B------:R-:W-:Y:S05]  /*a830*/  BRA `(.L_x_65) ;  /* 0xffffff5c00a87947 */ /* 0x000fea000383ffff */
.L_x_12:
[----:B-1----:R1:W2:Y:S02]  /*a840*/  SYNCS.PHASECHK.TRANS64.TRYWAIT P1, [R3+URZ+0x16820], R0 ;  /* 0x01682000030075a7 */ /* 0x0022a4000802017f */
[----:B--2---:R-:W-:Y:S05]  /*a850*/  @!P1 NANOSLEEP.SYNCS 0x989680 ;  /* 0x009896800000995d */ /* 0x004fea0003900000 */
[----:B------:R-:W2:Y:S02]  /*a860*/  @!P1 SYNCS.PHASECHK.TRANS64 P1, [R3+URZ+0x16820], R0 ;  /* 0x01682000030095a7 */ /* 0x000ea4000802007f */
[----:B--2---:R-:W-:Y:S05]  /*a870*/  @!P1 BRA `(.L_x_12) ;  /* 0xfffffffc00f09947 */ /* 0x004fea000383ffff */
[----:B------:R-:W-:Y:S05]  /*a880*/  BRA `(.L_x_66) ;  /* 0xffffff6000ac7947 */ /* 0x000fea000383ffff */
.L_x_14:
[----:B-1----:R1:W2:Y:S02]  /*a890*/  SYNCS.PHASECHK.TRANS64.TRYWAIT P1, [R0+URZ+0x16820], R3 ;  /* 0x01682003000075a7 */ /* 0x0022a4000802017f */
[----:B--2---:R-:W-:Y:S05]  /*a8a0*/  @!P1 NANOSLEEP.SYNCS 0x989680 ;  /* 0x009896800000995d */ /* 0x004fea0003900000 */
[----:B------:R-:W2:Y:S02]  /*a8b0*/  @!P1 SYNCS.PHASECHK.TRANS64 P1, [R0+URZ+0x16820], R3 ;  /* 0x01682003000095a7 */ /* 0x000ea4000802007f */
[----:B--2---:R-:W-:Y:S05]  /*a8c0*/  @!P1 BRA `(.L_x_14) ;  /* 0xfffffffc00f09947 */ /* 0x004fea000383ffff */
[----:B------:R-:W-:Y:S05]  /*a8d0*/  BRA `(.L_x_67) ;  /* 0xffffff6400647947 */ /* 0x000fea000383ffff */
.L_x_17:
[----:B-1----:R1:W2:Y:S02]  /*a8e0*/  SYNCS.PHASECHK.TRANS64.TRYWAIT P1, [R2+URZ+0x16820], R3 ;  /* 0x01682003020075a7 */ /* 0x0022a4000802017f */
[----:B--2---:R-:W-:Y:S05]  /*a8f0*/  @!P1 NANOSLEEP.SYNCS 0x989680 ;  /* 0x009896800000995d */ /* 0x004fea0003900000 */
[----:B------:R-:W2:Y:S02]  /*a900*/  @!P1 SYNCS.PHASECHK.TRANS64 P1, [R2+URZ+0x16820], R3 ;  /* 0x01682003020095a7 */ /* 0x000ea4000802007f */
[----:B--2---:R-:W-:Y:S05]  /*a910*/  @!P1 BRA `(.L_x_17) ;  /* 0xfffffffc00f09947 */ /* 0x004fea000383ffff */
[----:B------:R-:W-:Y:S05]  /*a920*/  BRA `(.L_x_68) ;  /* 0xffffff6800487947 */ /* 0x000fea000383ffff */
.L_x_19:
[----:B-1----:R1:W2:Y:S02]  /*a930*/  SYNCS.PHASECHK.TRANS64.TRYWAIT P1, [R3+URZ+0x16820], R0 ;  /* 0x01682000030075a7 */ /* 0x0022a4000802017f */
[----:B--2---:R-:W-:Y:S05]  /*a940*/  @!P1 NANOSLEEP.SYNCS 0x989680 ;  /* 0x009896800000995d */ /* 0x004fea0003900000 */
[----:B------:R-:W2:Y:S02]  /*a950*/  @!P1 SYNCS.PHASECHK.TRANS64 P1, [R3+URZ+0x16820], R0 ;  /* 0x01682000030095a7 */ /* 0x000ea4000802007f */
[----:B--2---:R-:W-:Y:S05]  /*a960*/  @!P1 BRA `(.L_x_19) ;  /* 0xfffffffc00f09947 */ /* 0x004fea000383ffff */
[----:B------:R-:W-:Y:S05]  /*a970*/  BRA `(.L_x_69) ;  /* 0xffffff6c00087947 */ /* 0x000fea000383ffff */
.L_x_21:
[----:B-1----:R1:W2:Y:S02]  /*a980*/  SYNCS.PHASECHK.TRANS64.TRYWAIT P1, [R2+URZ+0x16840], R89 ;  /* 0x01684059020075a7 */ /* 0x0022a4000802017f */
[----:B--2---:R-:W-:Y:S05]  /*a990*/  @!P1 NANOSLEEP.SYNCS 0x989680 ;  /* 0x009896800000995d */ /* 0x004fea0003900000 */
[----:B------:R-:W2:Y:S02]  /*a9a0*/  @!P1 SYNCS.PHASECHK.TRANS64 P1, [R2+URZ+0x16840], R89 ;  /* 0x01684059020095a7 */ /* 0x000ea4000802007f */
[----:B--2---:R-:W-:Y:S05]  /*a9b0*/  @!P1 BRA `(.L_x_21) ;  /* 0xfffffffc00f09947 */ /* 0x004fea000383ffff */
[----:B------:R-:W-:Y:S05]  /*a9c0*/  BRA `(.L_x_70) ;  /* 0xffffff6c00f07947 */ /* 0x000fea000383ffff */
.L_x_22:
[----:B--2---:R2:W3:Y:S02]  /*a9d0*/  SYNCS.PHASECHK.TRANS64.TRYWAIT P1, [R2+URZ+0x16800], R89 ;  /* 0x01680059020075a7 */ /* 0x0044e4000802017f */
[----:B---3--:R-:W-:Y:S05]  /*a9e0*/  @!P1 NANOSLEEP.SYNCS 0x989680 ;  /* 0x009896800000995d */ /* 0x008fea0003900000 */
[----:B------:R-:W3:Y:S02]  /*a9f0*/  @!P1 SYNCS.PHASECHK.TRANS64 P1, [R2+URZ+0x16800], R89 ;  /* 0x01680059020095a7 */ /* 0x000ee4000802007f */
[----:B---3--:R-:W-:Y:S05]  /*aa00*/  @!P1 BRA `(.L_x_22) ;  /* 0xfffffffc00f09947 */ /* 0x008fea000383ffff */
[----:B------:R-:W-:Y:S05]  /*aa10*/  BRA `(.L_x_71) ;  /* 0xffffff6c00e87947 */ /* 0x000fea000383ffff */
.L_x_23:
[----:B--2---:R2:W3:Y:S02]  /*aa20*/  SYNCS.PHASECHK.TRANS64.TRYWAIT P6, [R2+URZ+0x16808], R89 ;  /* 0x01680859020075a7 */ /* 0x0044e400080c017f */
[----:B---3--:R-:W-:Y:S05]  /*aa30*/  @!P6 NANOSLEEP.SYNCS 0x989680 ;  /* 0x009896800000e95d */ /* 0x008fea0003900000 */
[----:B------:R-:W3:Y:S02]  /*aa40*/  @!P6 SYNCS.PHASECHK.TRANS64 P6, [R2+URZ+0x16808], R89 ;  /* 0x016808590200e5a7 */ /* 0x000ee400080c007f */
[----:B---3--:R-:W-:Y:S05]  /*aa50*/  @!P6 BRA `(.L_x_23) ;  /* 0xfffffffc00f0e947 */ /* 0x008fea000383ffff */
[----:B------:R-:W-:Y:S05]  /*aa60*/  BRA `(.L_x_72) ;  /* 0xffffff88002c7947 */ /* 0x000fea000383ffff */
.L_x_25:
[----:B-1----:R1:W2:Y:S02]  /*aa70*/  SYNCS.PHASECHK.TRANS64.TRYWAIT P1, [R9+URZ+0x16800], R0 ;  /* 0x01680000090075a7 */ /* 0x0022a4000802017f */
[----:B--2---:R-:W-:Y:S05]  /*aa80*/  @!P1 NANOSLEEP.SYNCS 0x989680 ;  /* 0x009896800000995d */ /* 0x004fea0003900000 */
[----:B------:R-:W2:Y:S02]  /*aa90*/  @!P1 SYNCS.PHASECHK.TRANS64 P1, [R9+URZ+0x16800], R0 ;  /* 0x01680000090095a7 */ /* 0x000ea4000802007f */
[----:B--2---:R-:W-:Y:S05]  /*aaa0*/  @!P1 BRA `(.L_x_25) ;  /* 0xfffffffc00f09947 */ /* 0x004fea000383ffff */
[----:B------:R-:W-:Y:S05]  /*aab0*/  BRA `(.L_x_73) ;  /* 0xffffffa400147947 */ /* 0x000fea000383ffff */
.L_x_28:
[----:B-1----:R1:W2:Y:S02]  /*aac0*/  SYNCS.PHASECHK.TRANS64.TRYWAIT P2, [R0+URZ+0x16820], R9 ;  /* 0x01682009000075a7 */ /* 0x0022a4000804017f */
[----:B--2---:R-:W-:Y:S05]  /*aad0*/  @!P2 NANOSLEEP.SYNCS 0x989680 ;  /* 0x009896800000a95d */ /* 0x004fea0003900000 */
[----:B------:R-:W2:Y:S02]  /*aae0*/  @!P2 SYNCS.PHASECHK.TRANS64 P2, [R0+URZ+0x16820], R9 ;  /* 0x016820090000a5a7 */ /* 0x000ea4000804007f */
[----:B--2---:R-:W-:Y:S05]  /*aaf0*/  @!P2 BRA `(.L_x_28) ;  /* 0xfffffffc00f0a947 */ /* 0x004fea000383ffff */
[----:B------:R-:W-:Y:S05]  /*ab00*/  BRA `(.L_x_74) ;  /* 0xffffffa400c87947 */ /* 0x000fea000383ffff */
.L_x_31:
[----:B-1----:R1:W2:Y:S02]  /*ab10*/  SYNCS.PHASECHK.TRANS64.TRYWAIT P4, [R134+URZ+0x16800], R133 ;  /* 0x01680085860075a7 */ /* 0x0022a4000808017f */
[----:B--2---:R-:W-:Y:S05]  /*ab20*/  @!P4 NANOSLEEP.SYNCS 0x989680 ;  /* 0x009896800000c95d */ /* 0x004fea0003900000 */
[----:B------:R-:W2:Y:S02]  /*ab30*/  @!P4 SYNCS.PHASECHK.TRANS64 P4, [R134+URZ+0x16800], R133 ;  /* 0x016800858600c5a7 */ /* 0x000ea4000808007f */
[----:B--2---:R-:W-:Y:S05]  /*ab40*/  @!P4 BRA `(.L_x_31) ;  /* 0xfffffffc00f0c947 */ /* 0x004fea000383ffff */
[----:B------:R-:W-:Y:S05]  /*ab50*/  BRA `(.L_x_75) ;  /* 0xffffffb000187947 */ /* 0x000fea000383ffff */
.L_x_35:
[----:B-1----:R1:W2:Y:S02]  /*ab60*/  SYNCS.PHASECHK.TRANS64.TRYWAIT P1, [R14+URZ+0x16820], R23 ;  /* 0x016820170e0075a7 */ /* 0x0022a4000802017f */
[----:B--2---:R-:W-:Y:S05]  /*ab70*/  @!P1 NANOSLEEP.SYNCS 0x989680 ;  /* 0x009896800000995d */ /* 0x004fea0003900000 */
[----:B------:R-:W2:Y:S02]  /*ab80*/  @!P1 SYNCS.PHASECHK.TRANS64 P1, [R14+URZ+0x16820], R23 ;  /* 0x016820170e0095a7 */ /* 0x000ea4000802007f */
[----:B--2---:R-:W-:Y:S05]  /*ab90*/  @!P1 BRA `(.L_x_35) ;  /* 0xfffffffc00f09947 */ /* 0x004fea000383ffff */
[----:B------:R-:W-:Y:S05]  /*aba0*/  BRA `(.L_x_76) ;  /* 0xffffffdc00e07947 */ /* 0x000fea000383ffff */
        .weak           $__internal_0_$__cuda_sm20_rcp_rn_f32_slowpath
        .type           $__internal_0_$__cuda_sm20_rcp_rn_f32_slowpath,@function
        .size           $__internal_0_$__cuda_sm20_rcp_rn_f32_slowpath,(.L_x_82 - $__internal_0_$__cuda_sm20_rcp_rn_f32_slowpath)
$__internal_0_$__cuda_sm20_rcp_rn_f32_slowpath:
[----:B------:R-:W-:Y:S01]  /*abb0*/  IMAD.SHL.U32 R3, R4, 0x2, RZ ;  /* 0x0000000204037824 */ /* 0x000fe200078e00ff */
[----:B------:R-:W-:Y:S04]  /*abc0*/  BSSY B2, `(.L_x_77) ;  /* 0x0000030000027945 */ /* 0x000fe80003800000 */
[----:B------:R-:W-:-:S04]  /*abd0*/  SHF.R.U32.HI R24, RZ, 0x18, R3 ;  /* 0x00000018ff187819 */ /* 0x000fc80000011603 */
[----:B------:R-:W-:-:S13]  /*abe0*/  ISETP.NE.U32.AND P0, PT, R24, RZ, PT ;  /* 0x000000ff1800720c */ /* 0x000fda0003f05070 */
[----:B------:R-:W-:Y:S05]  /*abf0*/  @P0 BRA `(.L_x_78) ;  /* 0x0000000000280947 */ /* 0x000fea0003800000 */
[----:B------:R-:W-:-:S04]  /*ac00*/  SHF.L.U32 R3, R4, 0x1, RZ ;  /* 0x0000000104037819 */ /* 0x000fc800000006ff */
[----:B------:R-:W-:-:S13]  /*ac10*/  ISETP.NE.AND P0, PT, R3, RZ, PT ;  /* 0x000000ff0300720c */ /* 0x000fda0003f05270 */
[----:B------:R-:W-:Y:S01]  /*ac20*/  @P0 FFMA R14, R4, 1.84467440737095516160e+19, RZ ;  /* 0x5f800000040e0823 */ /* 0x000fe200000000ff */
[----:B------:R-:W-:Y:S08]  /*ac30*/  @!P0 MUFU.RCP R5, R4 ;  /* 0x0000000400058308 */ /* 0x000ff00000001000 */
[----:B------:R-:W1:Y:S02]  /*ac40*/  @P0 MUFU.RCP R3, R14 ;  /* 0x0000000e00030308 */ /* 0x000e640000001000 */
[----:B-1----:R-:W-:-:S04]  /*ac50*/  @P0 FFMA R18, R14, R3, -1 ;  /* 0xbf8000000e120423 */ /* 0x002fc80000000003 */
[----:B------:R-:W-:-:S04]  /*ac60*/  @P0 FADD.FTZ R18, -R18, -RZ ;  /* 0x800000ff12120221 */ /* 0x000fc80000010100 */
[----:B------:R-:W-:-:S04]  /*ac70*/  @P0 FFMA R3, R3, R18, R3 ;  /* 0x0000001203030223 */ /* 0x000fc80000000003 */
[----:B------:R-:W-:Y:S01]  /*ac80*/  @P0 FFMA R5, R3, 1.84467440737095516160e+19, RZ ;  /* 0x5f80000003050823 */ /* 0x000fe200000000ff */
[----:B------:R-:W-:Y:S06]  /*ac90*/  BRA `(.L_x_79) ;  /* 0x0000000000887947 */ /* 0x000fec0003800000 */
.L_x_78:
[----:B------:R-:W-:-:S04]  /*aca0*/  IADD3 R25, R24, -0xfd, RZ ;  /* 0xffffff0318197810 */ /* 0x000fc80007ffe0ff */
[----:B------:R-:W-:-:S13]  /*acb0*/  ISETP.GT.U32.AND P0, PT, R25, 0x1, PT ;  /* 0x000000011900780c */ /* 0x000fda0003f04070 */
[----:B------:R-:W-:Y:S05]  /*acc0*/  @P0 BRA `(.L_x_80) ;  /* 0x0000000000780947 */ /* 0x000fea0003800000 */
[----:B------:R-:W-:Y:S01]  /*acd0*/  LOP3.LUT R3, R4, 0x7fffff, RZ, 0xc0, !PT ;  /* 0x007fffff04037812 */ /* 0x000fe200078ec0ff */
[----:B------:R-:W-:-:S03]  /*ace0*/  IMAD.MOV.U32 R20, RZ, RZ, 0x3 ;  /* 0x00000003ff147424 */ /* 0x000fc600078e00ff */
[----:B------:R-:W-:Y:S02]  /*acf0*/  LOP3.LUT R3, R3, 0x3f800000, RZ, 0xfc, !PT ;  /* 0x3f80000003037812 */ /* 0x000fe400078efcff */
[----:B------:R-:W-:Y:S02]  /*ad00*/  SHF.L.U32 R20, R20, R25, RZ ;  /* 0x0000001914147219 */ /* 0x000fe400000006ff */
[----:B------:R-:W1:Y:S02]  /*ad10*/  MUFU.RCP R14, R3 ;  /* 0x00000003000e7308 */ /* 0x000e640000001000 */
[----:B-1----:R-:W-:-:S04]  /*ad20*/  FFMA R5, R3, R14, -1 ;  /* 0xbf80000003057423 */ /* 0x002fc8000000000e */
[----:B------:R-:W-:-:S04]  /*ad30*/  FADD.FTZ R5, -R5, -RZ ;  /* 0x800000ff05057221 */ /* 0x000fc80000010100 */
[CCC-:B------:R-:W-:Y:S01]  /*ad40*/  FFMA.RM R18, R14.reuse, R5.reuse, R14.reuse ;  /* 0x000000050e127223 */ /* 0x1c0fe2000000400e */
[----:B------:R-:W-:-:S04]  /*ad50*/  FFMA.RP R19, R14, R5, R14 ;  /* 0x000000050e137223 */ /* 0x000fc8000000800e */
[C---:B------:R-:W-:Y:S02]  /*ad60*/  LOP3.LUT R5, R18.reuse, 0x7fffff, RZ, 0xc0, !PT ;  /* 0x007fffff12057812 */ /* 0x040fe400078ec0ff */
[----:B------:R-:W-:Y:S02]  /*ad70*/  FSETP.NEU.FTZ.AND P0, PT, R18, R19, PT ;  /* 0x000000131200720b */ /* 0x000fe40003f1d000 */
[----:B------:R-:W-:Y:S02]  /*ad80*/  LOP3.LUT R5, R5, 0x800000, RZ, 0xfc, !PT ;  /* 0x0080000005057812 */ /* 0x000fe400078efcff */
[----:B------:R-:W-:Y:S02]  /*ad90*/  SEL R14, RZ, 0xffffffff, !P0 ;  /* 0xffffffffff0e7807 */ /* 0x000fe40004000000 */
[----:B------:R-:W-:Y:S02]  /*ada0*/  LOP3.LUT R20, R20, R5, RZ, 0xc0, !PT ;  /* 0x0000000514147212 */ /* 0x000fe400078ec0ff */
[----:B------:R-:W-:-:S02]  /*adb0*/  IADD3 R14, -R14, RZ, RZ ;  /* 0x000000ff0e0e7210 */ /* 0x000fc40007ffe1ff */
[-C--:B------:R-:W-:Y:S02]  /*adc0*/  SHF.R.U32.HI R20, RZ, R25.reuse, R20 ;  /* 0x00000019ff147219 */ /* 0x080fe40000011614 */
[--C-:B------:R-:W-:Y:S01]  /*add0*/  LOP3.LUT P1, RZ, R14, R25, R5.reuse, 0xf8, !PT ;  /* 0x000000190eff7212 */ /* 0x100fe2000782f805 */
[----:B------:R-:W-:Y:S01]  /*ade0*/  VIADD R14, R24, 0xffffff04 ;  /* 0xffffff04180e7836 */ /* 0x000fe20000000000 */
[C---:B------:R-:W-:Y:S02]  /*adf0*/  LOP3.LUT P0, RZ, R20.reuse, 0x1, RZ, 0xc0, !PT ;  /* 0x0000000114ff7812 */ /* 0x040fe4000780c0ff */
[----:B------:R-:W-:Y:S02]  /*ae00*/  LOP3.LUT P2, RZ, R20, 0x2, RZ, 0xc0, !PT ;  /* 0x0000000214ff7812 */ /* 0x000fe4000784c0ff */
[----:B------:R-:W-:Y:S02]  /*ae10*/  SHF.R.U32.HI R5, RZ, R14, R5 ;  /* 0x0000000eff057219 */ /* 0x000fe40000011605 */
[----:B------:R-:W-:-:S02]  /*ae20*/  PLOP3.LUT P0, PT, P0, P1, P2, 0xe0, 0x0 ;  /* 0x000000000000781c */ /* 0x000fc40000703c20 */
[----:B------:R-:W-:Y:S02]  /*ae30*/  LOP3.LUT P1, RZ, R4, 0x7fffff, RZ, 0xc0, !PT ;  /* 0x007fffff04ff7812 */ /* 0x000fe4000782c0ff */
[----:B------:R-:W-:-:S04]  /*ae40*/  SEL R3, RZ, 0x1, !P0 ;  /* 0x00000001ff037807 */ /* 0x000fc80004000000 */
[----:B------:R-:W-:-:S04]  /*ae50*/  IADD3 R3, -R3, RZ, RZ ;  /* 0x000000ff03037210 */ /* 0x000fc80007ffe1ff */
[----:B------:R-:W-:-:S13]  /*ae60*/  ISETP.GE.AND P0, PT, R3, RZ, PT ;  /* 0x000000ff0300720c */ /* 0x000fda0003f06270 */
[----:B------:R-:W-:-:S04]  /*ae70*/  @!P0 IADD3 R5, R5, 0x1, RZ ;  /* 0x0000000105058810 */ /* 0x000fc80007ffe0ff */
[----:B------:R-:W-:-:S04]  /*ae80*/  @!P1 SHF.L.U32 R5, R5, 0x1, RZ ;  /* 0x0000000105059819 */ /* 0x000fc800000006ff */
[----:B------:R-:W-:Y:S01]  /*ae90*/  LOP3.LUT R5, R5, 0x80000000, R4, 0xf8, !PT ;  /* 0x8000000005057812 */ /* 0x000fe200078ef804 */
[----:B------:R-:W-:Y:S06]  /*aea0*/  BRA `(.L_x_79) ;  /* 0x0000000000047947 */ /* 0x000fec0003800000 */
.L_x_80:
[----:B------:R1:W2:Y:S02]  /*aeb0*/  MUFU.RCP R5, R4 ;  /* 0x0000000400057308 */ /* 0x0002a40000001000 */
.L_x_79:
[----:B------:R-:W-:Y:S05]  /*aec0*/  BSYNC B2 ;  /* 0x0000000000027941 */ /* 0x000fea0003800000 */
.L_x_77:
[----:B--2---:R-:W-:Y:S01]  /*aed0*/  IMAD.MOV.U32 R3, RZ, RZ, R5 ;  /* 0x000000ffff037224 */ /* 0x004fe200078e0005 */
[----:B-1----:R-:W-:Y:S02]  /*aee0*/  MOV R4, R21 ;  /* 0x0000001500047202 */ /* 0x002fe40000000f00 */
[----:B------:R-:W-:-:S04]  /*aef0*/  MOV R5, 0x0 ;  /* 0x0000000000057802 */ /* 0x000fc80000000f00 */
[----:B------:R-:W-:Y:S05]  /*af00*/  RET.REL.NODEC R4 `(_ZN7cutlass13device_kernelINS_4fmha6kernel13FmhaKernelTmaINS1_10collective15FmhaMainloopTmaINS_6half_tEfN4cute5tupleIJNS7_1CILi64EEENS9_ILi128EEENS9_ILi80EEEEEENS4_13DefaultFusionEJEEENS4_15FmhaFwdEpilogueIS6_fNS8_IJSA_SC_SB_EEEEEJEEEEEvNT_6ParamsE) ;  /* 0xffffff50043c7950 */ /* 0x000fea0003c3ffff */
.L_x_81:
[----:B------:R-:W-:-:S00]  /*af10*/  BRA `(.L_x_81) ;  /* 0xfffffffc00fc7947 */ /* 0x000fc0000383ffff */
[----:B------:R-:W-:-:S00]  /*af20*/  NOP ;  /* 0x0000000000007918 */ /* 0x000fc00000000000 */
        /* <DEDUP_REMOVED lines=13> */
.L_x_82:


//--------------------- .nv.global.init           --------------------------
	.section	.nv.global.init,"aw",@progbits
.nv.global.init:
	.type		$str$23,@object
	.size		$str$23,($str$24 - $str$23)
$str$23:
        /*0000*/ 	.byte	0x28, 0x61, 0x64, 0x64, 0x72, 0x65, 0x73, 0x73, 0x20, 0x26, 0x20, 0x6d, 0x61, 0x73, 0x6b, 0x29
        /*0010*/ 	.byte	0x20, 0x3d, 0x3d, 0x20, 0x30, 0x00
	.type		$str$24,@object
	.size		$str$24,(__unnamed_1 - $str$24)
$str$24:
        /*0016*/ 	.byte	0x2f, 0x74, 0x6d, 0x70, 0x2f, 0x63, 0x75, 0x74, 0x6c, 0x61, 0x73, 0x73, 0x5f, 0x73, 0x77, 0x65
        /*0026*/ 	.byte	0x65, 0x70, 0x5f, 0x73, 0x72, 0x63, 0x2f, 0x69, 0x6e, 0x63, 0x6c, 0x75, 0x64, 0x65, 0x2f, 0x63
        /*0036*/ 	.byte	0x75, 0x74, 0x65, 0x2f, 0x70, 0x6f, 0x69, 0x6e, 0x74, 0x65, 0x72, 0x5f, 0x66, 0x6c, 0x61, 0x67
        /*0046*/ 	.byte	0x67, 0x65, 0x64, 0x2e, 0x68, 0x70, 0x70, 0x00
	.type		__unnamed_1,@object
	.size		__unnamed_1,(__unnamed_2 - __unnamed_1)
__unnamed_1:
        /*004e*/ 	.byte	0x61, 0x75, 0x74, 0x6f, 0x20, 0x63, 0x75, 0x74, 0x65, 0x3a, 0x3a, 0x61, 0x73, 0x5f, 0x70, 0x6f
        /* <DEDUP_REMOVED lines=27> */
        /*020e*/ 	.byte	0x3e, 0x3e, 0x3e, 0x3e, 0x3e, 0x5d, 0x00
	.type		__unnamed_2,@object
	.size		__unnamed_2,(.L_1 - __unnamed_2)
__unnamed_2:
        /* <DEDUP_REMOVED lines=29> */
.L_1:


//--------------------- .nv.shared._ZN7cutlass13device_kernelINS_4fmha6kernel13FmhaKernelTmaINS1_10collective15FmhaMainloopTmaINS_6half_tEfN4cute5tupleIJNS7_1CILi64EEENS9_ILi128EEENS9_ILi80EEEEEENS4_13DefaultFusionEJEEENS4_15FmhaFwdEpilogueIS6_fNS8_IJSA_SC_SB_EEEEEJEEEEEvNT_6ParamsE --------------------------
	.section	.nv.shared._ZN7cutlass13device_kernelINS_4fmha6kernel13FmhaKernelTmaINS1_10collective15FmhaMainloopTmaINS_6half_tEfN4cute5tupleIJNS7_1CILi64EEENS9_ILi128EEENS9_ILi80EEEEEENS4_13DefaultFusionEJEEENS4_15FmhaFwdEpilogueIS6_fNS8_IJSA_SC_SB_EEEEEJEEEEEvNT_6ParamsE,"aw",@nobits
	.sectionflags	@""
	.align	16
	.zero		1024


//--------------------- .nv.shared.reserved.0     --------------------------
	.section	.nv.shared.reserved.0,"aw",@nobits
	.weak		__nv_reservedSMEM_offset_0_alias
	.size		__nv_reservedSMEM_offset_0_alias, 0, 0
	.other		__nv_reservedSMEM_offset_0_alias,@"STO_CUDA_RESERVED_SHARED STV_DEFAULT"
__nv_reservedSMEM_offset_0_alias:
	.zero		0


//--------------------- .nv.global                --------------------------
	.section	.nv.global,"aw",@nobits
.nv.global:
	.type		_ZN39_INTERNAL_44c59f9d_4_k_cu_66080796_27874cute1_E,@object
	.size		_ZN39_INTERNAL_44c59f9d_4_k_cu_66080796_27874cute1_E,(_ZN39_INTERNAL_44c59f9d_4_k_cu_66080796_27874cuda3std3__45__cpo6cbeginE - _ZN39_INTERNAL_44c59f9d_4_k_cu_66080796_27874cute1_E)
_ZN39_INTERNAL_44c59f9d_4_k_cu_66080796_27874cute1_E:
	.zero		1
	.type		_ZN39_INTERNAL_44c59f9d_4_k_cu_66080796_27874cuda3std3__45__cpo6cbeginE,@object
	.size		_ZN39_INTERNAL_44c59f9d_4_k_cu_66080796_27874cuda3std3__45__cpo6cbeginE,(_ZN39_INTERNAL_44c59f9d_4_k_cu_66080796_27874cuda3std3__48in_placeE - _ZN39_INTERNAL_44c59f9d_4_k_cu_66080796_27874cuda3std3__45__cpo6cbeginE)
_ZN39_INTERNAL_44c59f9d_4_k_cu_66080796_27874cuda3std3__45__cpo6cbeginE:
	.zero		1
	.type		_ZN39_INTERNAL_44c59f9d_4_k_cu_66080796_27874cuda3std3__48in_placeE,@object
	.size		_ZN39_INTERNAL_44c59f9d_4_k_cu_66080796_27874cuda3std3__48in_placeE,(_ZN39_INTERNAL_44c59f9d_4_k_cu_66080796_27874cuda3std6ranges3__45__cpo9iter_moveE - _ZN39_INTERNAL_44c59f9d_4_k_cu_66080796_27874cuda3std3__48in_placeE)
_ZN39_INTERNAL_44c59f9d_4_k_cu_66080796_27874cuda3std3__48in_placeE:
	.zero		1
	.type		_ZN39_INTERNAL_44c59f9d_4_k_cu_66080796_27874cuda3std6ranges3__45__cpo9iter_moveE,@object
	.size		_ZN39_INTERNAL_44c59f9d_4_k_cu_66080796_27874cuda3std6ranges3__45__cpo9iter_moveE,(_ZN39_INTERNAL_44c59f9d_4_k_cu_66080796_27874cuda3std3__45__cpo5beginE - _ZN39_INTERNAL_44c59f9d_4_k_cu_66080796_27874cuda3std6ranges3__45__cpo9iter_moveE)
_ZN39_INTERNAL_44c59f9d_4_k_cu_66080796_27874cuda3std6ranges3__45__cpo9iter_moveE:
	.zero		1
	.type		_ZN39_INTERNAL_44c59f9d_4_k_cu_66080796_27874cuda3std3__45__cpo5beginE,@object
	.size		_ZN39_INTERNAL_44c59f9d_4_k_cu_66080796_27874cuda3std3__45__cpo5beginE,(_ZN39_INTERNAL_44c59f9d_4_k_cu_66080796_27874cuda3std3__441_GLOBAL__N__44c59f9d_4_k_cu_66080796_27876ignoreE - _ZN39_INTERNAL_44c59f9d_4_k_cu_66080796_27874cuda3std3__45__cpo5beginE)
_ZN39_INTERNAL_44c59f9d_4_k_cu_66080796_27874cuda3std3__45__cpo5beginE:
	.zero		1
	.type		_ZN39_INTERNAL_44c59f9d_4_k_cu_66080796_27874cuda3std3__441_GLOBAL__N__44c59f9d_4_k_cu_66080796_27876ignoreE,@object
	.size		_ZN39_INTERNAL_44c59f9d_4_k_cu_66080796_27874cuda3std3__441_GLOBAL__N__44c59f9d_4_k_cu_66080796_27876ignoreE,(_ZN39_INTERNAL_44c59f9d_4_k_cu_66080796_27874cute7productE - _ZN39_INTERNAL_44c59f9d_4_k_cu_66080796_27874cuda3std3__441_GLOBAL__N__44c59f9d_4_k_cu_66080796_27876ignoreE)
_ZN39_INTERNAL_44c59f9d_4_k_cu_66080796_27874cuda3std3__441_GLOBAL__N__44c59f9d_4_k_cu_66080796_27876ignoreE:
	.zero		1
	.type		_ZN39_INTERNAL_44c59f9d_4_k_cu_66080796_27874cute7productE,@object
	.size		_ZN39_INTERNAL_44c59f9d_4_k_cu_66080796_27874cute7productE,(_ZN39_INTERNAL_44c59f9d_4_k_cu_66080796_27874cuda3std3__45__cpo3endE - _ZN39_INTERNAL_44c59f9d_4_k_cu_66080796_27874cute7productE)
_ZN39_INTERNAL_44c59f9d_4_k_cu_66080796_27874cute7productE:
	.zero		1
	.type		_ZN39_INTERNAL_44c59f9d_4_k_cu_66080796_27874cuda3std3__45__cpo3endE,@object
	.size		_ZN39_INTERNAL_44c59f9d_4_k_cu_66080796_27874cuda3std3__45__cpo3endE,(_ZN39_INTERNAL_44c59f9d_4_k_cu_66080796_27874cuda3std3__419piecewise_constructE - _ZN39_INTERNAL_44c59f9d_4_k_cu_66080796_27874cuda3std3__45__cpo3endE)
_ZN39_INTERNAL_44c59f9d_4_k_cu_66080796_27874cuda3std3__45__cpo3endE:
	.zero		1
	.type		_ZN39_INTERNAL_44c59f9d_4_k_cu_66080796_27874cuda3std3__419piecewise_constructE,@object
	.size		_ZN39_INTERNAL_44c59f9d_4_k_cu_66080796_27874cuda3std3__419piecewise_constructE,(_ZN39_INTERNAL_44c59f9d_4_k_cu_66080796_27874cuda3std3__45__cpo4cendE - _ZN39_INTERNAL_44c59f9d_4_k_cu_66080796_27874cuda3std3__419piecewise_constructE)
_ZN39_INTERNAL_44c59f9d_4_k_cu_66080796_27874cuda3std3__419piecewise_constructE:
	.zero		1
	.type		_ZN39_INTERNAL_44c59f9d_4_k_cu_66080796_27874cuda3std3__45__cpo4cendE,@object
	.size		_ZN39_INTERNAL_44c59f9d_4_k_cu_66080796_27874cuda3std3__45__cpo4cendE,(_ZN39_INTERNAL_44c59f9d_4_k_cu_66080796_27874cuda3std6ranges3__45__cpo4swapE - _ZN39_INTERNAL_44c59f9d_4_k_cu_66080796_27874cuda3std3__45__cpo4cendE)
_ZN39_INTERNAL_44c59f9d_4_k_cu_66080796_27874cuda3std3__45__cpo4cendE:
	.zero		1
	.type		_ZN39_INTERNAL_44c59f9d_4_k_cu_66080796_27874cuda3std6ranges3__45__cpo4swapE,@object
	.size		_ZN39_INTERNAL_44c59f9d_4_k_cu_66080796_27874cuda3std6ranges3__45__cpo4swapE,(.L_9 - _ZN39_INTERNAL_44c59f9d_4_k_cu_66080796_27874cuda3std6ranges3__45__cpo4swapE)
_ZN39_INTERNAL_44c59f9d_4_k_cu_66080796_27874cuda3std6ranges3__45__cpo4swapE:
	.zero		1
.L_9:


//--------------------- .nv.constant0._ZN7cutlass13device_kernelINS_4fmha6kernel13FmhaKernelTmaINS1_10collective15FmhaMainloopTmaINS_6half_tEfN4cute5tupleIJNS7_1CILi64EEENS9_ILi128EEENS9_ILi80EEEEEENS4_13DefaultFusionEJEEENS4_15FmhaFwdEpilogueIS6_fNS8_IJSA_SC_SB_EEEEEJEEEEEvNT_6ParamsE --------------------------
	.section	.nv.constant0._ZN7cutlass13device_kernelINS_4fmha6kernel13FmhaKernelTmaINS1_10collective15FmhaMainloopTmaINS_6half_tEfN4cute5tupleIJNS7_1CILi64EEENS9_ILi128EEENS9_ILi80EEEEEENS4_13DefaultFusionEJEEENS4_15FmhaFwdEpilogueIS6_fNS8_IJSA_SC_SB_EEEEEJEEEEEvNT_6ParamsE,"a",@progbits
	.sectionflags	@""
	.align	4
.nv.constant0._ZN7cutlass13device_kernelINS_4fmha6kernel13FmhaKernelTmaINS1_10collective15FmhaMainloopTmaINS_6half_tEfN4cute5tupleIJNS7_1CILi64EEENS9_ILi128EEENS9_ILi80EEEEEENS4_13DefaultFusionEJEEENS4_15FmhaFwdEpilogueIS6_fNS8_IJSA_SC_SB_EEEEEJEEEEEvNT_6ParamsE:
	.zero		2688


//--------------------- SYMBOLS --------------------------

	.type		.nv.reservedSmem.offset0,@object
	.size		.nv.reservedSmem.offset0,0x4
	.type		__assertfail,@function
